//
// Generated by NVIDIA NVVM Compiler
//
// Compiler Build ID: CL-36424714
// Cuda compilation tools, release 13.0, V13.0.88
// Based on NVVM 20.0.0
//

.version 9.0
.target sm_100
.address_size 64

	// .globl	_Z17rasterizeTriangleP6uchar4PiS1_P6float3P4int3
.extern .func  (.param .b32 func_retval0) vprintf
(
	.param .b64 vprintf_param_0,
	.param .b64 vprintf_param_1
)
;
.global .align 1 .b8 _ZN34_INTERNAL_60f119c9_4_k_cu_b279cc4d4cuda3std3__45__cpo5beginE[1];
.global .align 1 .b8 _ZN34_INTERNAL_60f119c9_4_k_cu_b279cc4d4cuda3std3__45__cpo3endE[1];
.global .align 1 .b8 _ZN34_INTERNAL_60f119c9_4_k_cu_b279cc4d4cuda3std3__45__cpo6cbeginE[1];
.global .align 1 .b8 _ZN34_INTERNAL_60f119c9_4_k_cu_b279cc4d4cuda3std3__45__cpo4cendE[1];
.global .align 1 .b8 _ZN34_INTERNAL_60f119c9_4_k_cu_b279cc4d4cuda3std3__45__cpo6rbeginE[1];
.global .align 1 .b8 _ZN34_INTERNAL_60f119c9_4_k_cu_b279cc4d4cuda3std3__45__cpo4rendE[1];
.global .align 1 .b8 _ZN34_INTERNAL_60f119c9_4_k_cu_b279cc4d4cuda3std3__45__cpo7crbeginE[1];
.global .align 1 .b8 _ZN34_INTERNAL_60f119c9_4_k_cu_b279cc4d4cuda3std3__45__cpo5crendE[1];
.global .align 1 .b8 _ZN34_INTERNAL_60f119c9_4_k_cu_b279cc4d4cuda3std3__436_GLOBAL__N__60f119c9_4_k_cu_b279cc4d6ignoreE[1];
.global .align 1 .b8 _ZN34_INTERNAL_60f119c9_4_k_cu_b279cc4d4cuda3std3__419piecewise_constructE[1];
.global .align 1 .b8 _ZN34_INTERNAL_60f119c9_4_k_cu_b279cc4d4cuda3std3__48in_placeE[1];
.global .align 1 .b8 _ZN34_INTERNAL_60f119c9_4_k_cu_b279cc4d4cuda3std3__420unreachable_sentinelE[1];
.global .align 1 .b8 _ZN34_INTERNAL_60f119c9_4_k_cu_b279cc4d4cuda3std3__47nulloptE[1];
.global .align 1 .b8 _ZN34_INTERNAL_60f119c9_4_k_cu_b279cc4d4cuda3std3__48unexpectE[1];
.global .align 1 .b8 _ZN34_INTERNAL_60f119c9_4_k_cu_b279cc4d4cuda3std6ranges3__45__cpo4swapE[1];
.global .align 1 .b8 _ZN34_INTERNAL_60f119c9_4_k_cu_b279cc4d4cuda3std6ranges3__45__cpo9iter_moveE[1];
.global .align 1 .b8 _ZN34_INTERNAL_60f119c9_4_k_cu_b279cc4d4cuda3std6ranges3__45__cpo5beginE[1];
.global .align 1 .b8 _ZN34_INTERNAL_60f119c9_4_k_cu_b279cc4d4cuda3std6ranges3__45__cpo3endE[1];
.global .align 1 .b8 _ZN34_INTERNAL_60f119c9_4_k_cu_b279cc4d4cuda3std6ranges3__45__cpo6cbeginE[1];
.global .align 1 .b8 _ZN34_INTERNAL_60f119c9_4_k_cu_b279cc4d4cuda3std6ranges3__45__cpo4cendE[1];
.global .align 1 .b8 _ZN34_INTERNAL_60f119c9_4_k_cu_b279cc4d4cuda3std6ranges3__45__cpo7advanceE[1];
.global .align 1 .b8 _ZN34_INTERNAL_60f119c9_4_k_cu_b279cc4d4cuda3std6ranges3__45__cpo9iter_swapE[1];
.global .align 1 .b8 _ZN34_INTERNAL_60f119c9_4_k_cu_b279cc4d4cuda3std6ranges3__45__cpo4nextE[1];
.global .align 1 .b8 _ZN34_INTERNAL_60f119c9_4_k_cu_b279cc4d4cuda3std6ranges3__45__cpo4prevE[1];
.global .align 1 .b8 _ZN34_INTERNAL_60f119c9_4_k_cu_b279cc4d4cuda3std6ranges3__45__cpo4dataE[1];
.global .align 1 .b8 _ZN34_INTERNAL_60f119c9_4_k_cu_b279cc4d4cuda3std6ranges3__45__cpo5cdataE[1];
.global .align 1 .b8 _ZN34_INTERNAL_60f119c9_4_k_cu_b279cc4d4cuda3std6ranges3__45__cpo4sizeE[1];
.global .align 1 .b8 _ZN34_INTERNAL_60f119c9_4_k_cu_b279cc4d4cuda3std6ranges3__45__cpo5ssizeE[1];
.global .align 1 .b8 _ZN34_INTERNAL_60f119c9_4_k_cu_b279cc4d4cuda3std6ranges3__45__cpo8distanceE[1];
.global .align 1 .b8 _ZN34_INTERNAL_60f119c9_4_k_cu_b279cc4d6thrust24THRUST_300001_SM_1000_NS8cuda_cub3parE[1];
.global .align 1 .b8 _ZN34_INTERNAL_60f119c9_4_k_cu_b279cc4d6thrust24THRUST_300001_SM_1000_NS8cuda_cub10par_nosyncE[1];
.global .align 1 .b8 _ZN34_INTERNAL_60f119c9_4_k_cu_b279cc4d6thrust24THRUST_300001_SM_1000_NS6system6detail10sequential3seqE[1];
.global .align 1 .b8 _ZN34_INTERNAL_60f119c9_4_k_cu_b279cc4d6thrust24THRUST_300001_SM_1000_NS12placeholders2_1E[1];
.global .align 1 .b8 _ZN34_INTERNAL_60f119c9_4_k_cu_b279cc4d6thrust24THRUST_300001_SM_1000_NS12placeholders2_2E[1];
.global .align 1 .b8 _ZN34_INTERNAL_60f119c9_4_k_cu_b279cc4d6thrust24THRUST_300001_SM_1000_NS12placeholders2_3E[1];
.global .align 1 .b8 _ZN34_INTERNAL_60f119c9_4_k_cu_b279cc4d6thrust24THRUST_300001_SM_1000_NS12placeholders2_4E[1];
.global .align 1 .b8 _ZN34_INTERNAL_60f119c9_4_k_cu_b279cc4d6thrust24THRUST_300001_SM_1000_NS12placeholders2_5E[1];
.global .align 1 .b8 _ZN34_INTERNAL_60f119c9_4_k_cu_b279cc4d6thrust24THRUST_300001_SM_1000_NS12placeholders2_6E[1];
.global .align 1 .b8 _ZN34_INTERNAL_60f119c9_4_k_cu_b279cc4d6thrust24THRUST_300001_SM_1000_NS12placeholders2_7E[1];
.global .align 1 .b8 _ZN34_INTERNAL_60f119c9_4_k_cu_b279cc4d6thrust24THRUST_300001_SM_1000_NS12placeholders2_8E[1];
.global .align 1 .b8 _ZN34_INTERNAL_60f119c9_4_k_cu_b279cc4d6thrust24THRUST_300001_SM_1000_NS12placeholders2_9E[1];
.global .align 1 .b8 _ZN34_INTERNAL_60f119c9_4_k_cu_b279cc4d6thrust24THRUST_300001_SM_1000_NS12placeholders3_10E[1];
.global .align 1 .b8 _ZN34_INTERNAL_60f119c9_4_k_cu_b279cc4d6thrust24THRUST_300001_SM_1000_NS3seqE[1];
.global .align 1 .b8 $str[16] = {37, 100, 44, 32, 37, 100, 44, 32, 37, 100, 44, 32, 37, 100, 10};

.visible .entry _Z17rasterizeTriangleP6uchar4PiS1_P6float3P4int3(
	.param .u64 .ptr .align 1 _Z17rasterizeTriangleP6uchar4PiS1_P6float3P4int3_param_0,
	.param .u64 .ptr .align 1 _Z17rasterizeTriangleP6uchar4PiS1_P6float3P4int3_param_1,
	.param .u64 .ptr .align 1 _Z17rasterizeTriangleP6uchar4PiS1_P6float3P4int3_param_2,
	.param .u64 .ptr .align 1 _Z17rasterizeTriangleP6uchar4PiS1_P6float3P4int3_param_3,
	.param .u64 .ptr .align 1 _Z17rasterizeTriangleP6uchar4PiS1_P6float3P4int3_param_4
)
{
	.local .align 16 .b8 	__local_depot0[16];
	.reg .b64 	%SP;
	.reg .b64 	%SPL;
	.reg .pred 	%p<12>;
	.reg .b32 	%r<27>;
	.reg .b32 	%f<64>;
	.reg .b64 	%rd<25>;
	.reg .b64 	%fd<5>;

	mov.u64 	%SPL, __local_depot0;
	cvta.local.u64 	%SP, %SPL;
	ld.param.u64 	%rd3, [_Z17rasterizeTriangleP6uchar4PiS1_P6float3P4int3_param_0];
	ld.param.u64 	%rd4, [_Z17rasterizeTriangleP6uchar4PiS1_P6float3P4int3_param_1];
	ld.param.u64 	%rd5, [_Z17rasterizeTriangleP6uchar4PiS1_P6float3P4int3_param_2];
	ld.param.u64 	%rd6, [_Z17rasterizeTriangleP6uchar4PiS1_P6float3P4int3_param_3];
	ld.param.u64 	%rd7, [_Z17rasterizeTriangleP6uchar4PiS1_P6float3P4int3_param_4];
	cvta.to.global.u64 	%rd8, %rd5;
	cvta.to.global.u64 	%rd1, %rd4;
	cvta.to.global.u64 	%rd9, %rd6;
	cvta.to.global.u64 	%rd10, %rd7;
	add.u64 	%rd11, %SP, 0;
	add.u64 	%rd12, %SPL, 0;
	mov.u32 	%r9, %ctaid.x;
	mul.wide.u32 	%rd13, %r9, 12;
	add.s64 	%rd14, %rd10, %rd13;
	ld.global.u32 	%r10, [%rd14];
	ld.global.u32 	%r11, [%rd14+4];
	ld.global.u32 	%r12, [%rd14+8];
	mul.wide.s32 	%rd15, %r10, 12;
	add.s64 	%rd16, %rd9, %rd15;
	ld.global.f32 	%f15, [%rd16];
	ld.global.f32 	%f16, [%rd16+4];
	mul.wide.s32 	%rd17, %r11, 12;
	add.s64 	%rd18, %rd9, %rd17;
	ld.global.f32 	%f17, [%rd18];
	ld.global.f32 	%f18, [%rd18+4];
	mul.wide.s32 	%rd19, %r12, 12;
	add.s64 	%rd20, %rd9, %rd19;
	ld.global.f32 	%f19, [%rd20];
	ld.global.f32 	%f20, [%rd20+4];
	ld.global.u32 	%r13, [%rd1];
	cvt.rn.f32.s32 	%f21, %r13;
	mul.f32 	%f22, %f15, %f21;
	ld.global.u32 	%r14, [%rd8];
	cvt.rn.f32.s32 	%f23, %r14;
	mul.f32 	%f1, %f16, %f23;
	mul.f32 	%f24, %f17, %f21;
	mul.f32 	%f25, %f18, %f23;
	mul.f32 	%f2, %f19, %f21;
	mul.f32 	%f3, %f20, %f23;
	min.f32 	%f26, %f17, %f19;
	min.f32 	%f27, %f15, %f26;
	mul.f32 	%f28, %f27, %f21;
	max.f32 	%f29, %f17, %f19;
	max.f32 	%f30, %f15, %f29;
	mul.f32 	%f31, %f30, %f21;
	min.f32 	%f32, %f18, %f20;
	min.f32 	%f33, %f16, %f32;
	mul.f32 	%f4, %f33, %f23;
	max.f32 	%f34, %f18, %f20;
	max.f32 	%f35, %f16, %f34;
	mul.f32 	%f36, %f35, %f23;
	mov.u32 	%r15, %tid.x;
	and.b32  	%r16, %r15, 7;
	shr.u32 	%r1, %r15, 3;
	sub.f32 	%f37, %f31, %f28;
	mul.f32 	%f38, %f37, 0f3E000000;
	cvt.rpi.f32.f32 	%f39, %f38;
	cvt.rzi.s32.f32 	%r17, %f39;
	sub.f32 	%f40, %f36, %f4;
	mul.f32 	%f41, %f40, 0f3E000000;
	cvt.rpi.f32.f32 	%f42, %f41;
	cvt.rzi.s32.f32 	%r2, %f42;
	st.local.v4.u32 	[%rd12], {%r16, %r1, %r17, %r2};
	mov.u64 	%rd21, $str;
	cvta.global.u64 	%rd22, %rd21;
	{ // callseq 0, 0
	.param .b64 param0;
	st.param.b64 	[param0], %rd22;
	.param .b64 param1;
	st.param.b64 	[param1], %rd11;
	.param .b32 retval0;
	call.uni (retval0), 
	vprintf, 
	(
	param0, 
	param1
	);
	ld.param.b32 	%r18, [retval0];
	} // callseq 0
	sub.f32 	%f5, %f25, %f3;
	sub.f32 	%f6, %f22, %f2;
	sub.f32 	%f7, %f2, %f24;
	sub.f32 	%f43, %f1, %f3;
	mul.f32 	%f44, %f7, %f43;
	fma.rn.f32 	%f8, %f6, %f5, %f44;
	mul.lo.s32 	%r20, %r17, %r16;
	cvt.rn.f32.s32 	%f45, %r20;
	add.f32 	%f46, %f28, %f45;
	cvt.rzi.s32.f32 	%r25, %f46;
	cvt.rn.f32.s32 	%f47, %r25;
	cvt.rn.f32.s32 	%f48, %r17;
	add.f32 	%f9, %f46, %f48;
	setp.leu.f32 	%p1, %f9, %f47;
	@%p1 bra 	$L__BB0_8;
	mul.lo.s32 	%r21, %r2, %r1;
	cvt.rn.f32.s32 	%f49, %r21;
	add.f32 	%f50, %f4, %f49;
	cvt.rzi.s32.f32 	%r4, %f50;
	cvt.rn.f32.s32 	%f10, %r4;
	cvt.rn.f32.s32 	%f51, %r2;
	add.f32 	%f11, %f50, %f51;
	sub.f32 	%f12, %f3, %f1;
	cvta.to.global.u64 	%rd2, %rd3;
$L__BB0_2:
	setp.leu.f32 	%p2, %f11, %f10;
	@%p2 bra 	$L__BB0_7;
	cvt.rn.f64.s32 	%fd1, %r25;
	add.f64 	%fd2, %fd1, 0d3FE0000000000000;
	cvt.rn.f32.f64 	%f52, %fd2;
	sub.f32 	%f53, %f52, %f2;
	mul.f32 	%f13, %f5, %f53;
	mul.f32 	%f14, %f12, %f53;
	mov.u32 	%r26, %r4;
$L__BB0_4:
	cvt.rn.f64.s32 	%fd3, %r26;
	add.f64 	%fd4, %fd3, 0d3FE0000000000000;
	cvt.rn.f32.f64 	%f54, %fd4;
	sub.f32 	%f55, %f54, %f3;
	fma.rn.f32 	%f56, %f7, %f55, %f13;
	div.rn.f32 	%f57, %f56, %f8;
	fma.rn.f32 	%f58, %f6, %f55, %f14;
	div.rn.f32 	%f59, %f58, %f8;
	mov.f32 	%f60, 0f3F800000;
	sub.f32 	%f61, %f60, %f57;
	setp.leu.f32 	%p3, %f57, 0f00000000;
	setp.gt.f32 	%p4, %f59, 0f00000000;
	setp.gt.f32 	%p5, %f61, %f59;
	and.pred  	%p6, %p4, %p5;
	not.pred 	%p8, %p6;
	or.pred  	%p9, %p3, %p8;
	@%p9 bra 	$L__BB0_6;
	ld.global.u32 	%r22, [%rd1];
	mad.lo.s32 	%r23, %r22, %r26, %r25;
	mul.wide.s32 	%rd23, %r23, 4;
	add.s64 	%rd24, %rd2, %rd23;
	mov.b32 	%r24, -16776961;
	st.global.u32 	[%rd24], %r24;
$L__BB0_6:
	add.s32 	%r26, %r26, 1;
	cvt.rn.f32.s32 	%f62, %r26;
	setp.gt.f32 	%p10, %f11, %f62;
	@%p10 bra 	$L__BB0_4;
$L__BB0_7:
	add.s32 	%r25, %r25, 1;
	cvt.rn.f32.s32 	%f63, %r25;
	setp.gt.f32 	%p11, %f9, %f63;
	@%p11 bra 	$L__BB0_2;
$L__BB0_8:
	ret;

}
	// .globl	_ZN3cub18CUB_300001_SM_10006detail11EmptyKernelIvEEvv
.visible .entry _ZN3cub18CUB_300001_SM_10006detail11EmptyKernelIvEEvv()
{


	ret;

}


// ===== COMPILED SASS (sm_100) =====

	.target	sm_100

	.elftype	@"ET_EXEC"


//--------------------- .note.nv.tkinfo           --------------------------
	.section	.note.nv.tkinfo,"",@"SHT_NOTE"
	.sectionflags	@"SHF_NOTE_NV_TKINFO"
	.tkinfo
        /*0018*/ 	.word	0x00000002
        /*0030*/ 	.string	""
        /*0030*/ 	.string	"ptxas"
        /*0030*/ 	.string	"Cuda compilation tools, release 13.0, V13.0.88"
        /*0030*/ 	.string	"Build cuda_13.0.r13.0/compiler.36424714_0"
        /*0030*/ 	.string	"-arch sm_100 -m 64 "



//--------------------- .note.nv.cuinfo           --------------------------
	.section	.note.nv.cuinfo,"",@"SHT_NOTE"
	.sectionflags	@"SHF_NOTE_NV_CUINFO"
        /*0018*/ 	.short	0x0002
        /*001a*/ 	.short	0x0064
        /*001c*/ 	.short	0x0082
	.zero		2


//--------------------- .nv.info                  --------------------------
	.section	.nv.info,"",@"SHT_CUDA_INFO"
	.align	4


	//----- nvinfo : EIATTR_REGCOUNT
	.align		4
        /*0000*/ 	.byte	0x04, 0x2f
        /*0002*/ 	.short	(.L_45 - .L_44)
	.align		4
.L_44:
        /*0004*/ 	.word	index@(_Z17rasterizeTriangleP6uchar4PiS1_P6float3P4int3)
        /*0008*/ 	.word	0x00000020


	//----- nvinfo : EIATTR_FRAME_SIZE
	.align		4
.L_45:
        /*000c*/ 	.byte	0x04, 0x11
        /*000e*/ 	.short	(.L_47 - .L_46)
	.align		4
.L_46:
        /*0010*/ 	.word	index@($__internal_0_$__cuda_sm3x_div_rn_noftz_f32_slowpath)
        /*0014*/ 	.word	0x00000010


	//----- nvinfo : EIATTR_FRAME_SIZE
	.align		4
.L_47:
        /*0018*/ 	.byte	0x04, 0x11
        /*001a*/ 	.short	(.L_49 - .L_48)
	.align		4
.L_48:
        /*001c*/ 	.word	index@(_Z17rasterizeTriangleP6uchar4PiS1_P6float3P4int3)
        /*0020*/ 	.word	0x00000010


	//----- nvinfo : EIATTR_REGCOUNT
	.align		4
.L_49:
        /*0024*/ 	.byte	0x04, 0x2f
        /*0026*/ 	.short	(.L_51 - .L_50)
	.align		4
.L_50:
        /*0028*/ 	.word	index@(_ZN3cub18CUB_300001_SM_10006detail11EmptyKernelIvEEvv)
        /*002c*/ 	.word	0x00000004


	//----- nvinfo : EIATTR_FRAME_SIZE
	.align		4
.L_51:
        /*0030*/ 	.byte	0x04, 0x11
        /*0032*/ 	.short	(.L_53 - .L_52)
	.align		4
.L_52:
        /*0034*/ 	.word	index@(_ZN3cub18CUB_300001_SM_10006detail11EmptyKernelIvEEvv)
        /*0038*/ 	.word	0x00000000


	//----- nvinfo : EIATTR_MIN_STACK_SIZE
	.align		4
.L_53:
        /*003c*/ 	.byte	0x04, 0x12
        /*003e*/ 	.short	(.L_55 - .L_54)
	.align		4
.L_54:
        /*0040*/ 	.word	index@(_ZN3cub18CUB_300001_SM_10006detail11EmptyKernelIvEEvv)
        /*0044*/ 	.word	0x00000000


	//----- nvinfo : EIATTR_MIN_STACK_SIZE
	.align		4
.L_55:
        /*0048*/ 	.byte	0x04, 0x12
        /*004a*/ 	.short	(.L_57 - .L_56)
	.align		4
.L_56:
        /*004c*/ 	.word	index@(_Z17rasterizeTriangleP6uchar4PiS1_P6float3P4int3)
        /*0050*/ 	.word	0x00000010
.L_57:


//--------------------- .nv.compat                --------------------------
	.section	.nv.compat,"",@"SHT_CUDA_COMPAT_INFO"
	.align	4
        /*0000*/ 	.byte	0x02, 0x09, 0x00, 0x00, 0x02, 0x02, 0x01, 0x00, 0x02, 0x05, 0x05, 0x00, 0x03, 0x07, 0x01, 0x01
        /*0010*/ 	.byte	0x02, 0x03, 0x00, 0x00, 0x02, 0x06, 0x01, 0x00, 0x04, 0x0b, 0x08, 0x00, 0x01, 0x00, 0x00, 0x00
        /*0020*/ 	.byte	0x00, 0x00, 0x00, 0x00


//--------------------- .nv.info._ZN3cub18CUB_300001_SM_10006detail11EmptyKernelIvEEvv --------------------------
	.section	.nv.info._ZN3cub18CUB_300001_SM_10006detail11EmptyKernelIvEEvv,"",@"SHT_CUDA_INFO"
	.sectionflags	@""
	.align	4


	//----- nvinfo : EIATTR_CUDA_API_VERSION
	.align		4
        /*0000*/ 	.byte	0x04, 0x37
        /*0002*/ 	.short	(.L_59 - .L_58)
.L_58:
        /*0004*/ 	.word	0x00000082


	//----- nvinfo : EIATTR_SPARSE_MMA_MASK
	.align		4
.L_59:
        /*0008*/ 	.byte	0x03, 0x50
        /*000a*/ 	.short	0x0000


	//----- nvinfo : EIATTR_MAXREG_COUNT
	.align		4
        /*000c*/ 	.byte	0x03, 0x1b
        /*000e*/ 	.short	0x00ff


	//----- nvinfo : EIATTR_MERCURY_ISA_VERSION
	.align		4
        /*0010*/ 	.byte	0x03, 0x5f
        /*0012*/ 	.short	0x0101


	//----- nvinfo : EIATTR_VRC_CTA_INIT_COUNT
	.align		4
        /*0014*/ 	.byte	0x02, 0x4a
	.zero		1
	.zero		1


	//----- nvinfo : EIATTR_EXIT_INSTR_OFFSETS
	.align		4
        /*0018*/ 	.byte	0x04, 0x1c
        /*001a*/ 	.short	(.L_61 - .L_60)


	//   ....[0]....
.L_60:
        /*001c*/ 	.word	0x00000010


	//----- nvinfo : EIATTR_SW_WAR
	.align		4
.L_61:
        /*0020*/ 	.byte	0x04, 0x36
        /*0022*/ 	.short	(.L_63 - .L_62)
.L_62:
        /*0024*/ 	.word	0x00000008
.L_63:


//--------------------- .nv.info._Z17rasterizeTriangleP6uchar4PiS1_P6float3P4int3 --------------------------
	.section	.nv.info._Z17rasterizeTriangleP6uchar4PiS1_P6float3P4int3,"",@"SHT_CUDA_INFO"
	.sectionflags	@""
	.align	4


	//----- nvinfo : EIATTR_CUDA_API_VERSION
	.align		4
        /*0000*/ 	.byte	0x04, 0x37
        /*0002*/ 	.short	(.L_65 - .L_64)
.L_64:
        /*0004*/ 	.word	0x00000082


	//----- nvinfo : EIATTR_KPARAM_INFO
	.align		4
.L_65:
        /*0008*/ 	.byte	0x04, 0x17
        /*000a*/ 	.short	(.L_67 - .L_66)
.L_66:
        /*000c*/ 	.word	0x00000000
        /*0010*/ 	.short	0x0004
        /*0012*/ 	.short	0x0020
        /*0014*/ 	.byte	0x00, 0xf5, 0x21, 0x00


	//----- nvinfo : EIATTR_KPARAM_INFO
	.align		4
.L_67:
        /*0018*/ 	.byte	0x04, 0x17
        /*001a*/ 	.short	(.L_69 - .L_68)
.L_68:
        /*001c*/ 	.word	0x00000000
        /*0020*/ 	.short	0x0003
        /*0022*/ 	.short	0x0018
        /*0024*/ 	.byte	0x00, 0xf5, 0x21, 0x00


	//----- nvinfo : EIATTR_KPARAM_INFO
	.align		4
.L_69:
        /*0028*/ 	.byte	0x04, 0x17
        /*002a*/ 	.short	(.L_71 - .L_70)
.L_70:
        /*002c*/ 	.word	0x00000000
        /*0030*/ 	.short	0x0002
        /*0032*/ 	.short	0x0010
        /*0034*/ 	.byte	0x00, 0xf5, 0x21, 0x00


	//----- nvinfo : EIATTR_KPARAM_INFO
	.align		4
.L_71:
        /*0038*/ 	.byte	0x04, 0x17
        /*003a*/ 	.short	(.L_73 - .L_72)
.L_72:
        /*003c*/ 	.word	0x00000000
        /*0040*/ 	.short	0x0001
        /*0042*/ 	.short	0x0008
        /*0044*/ 	.byte	0x00, 0xf5, 0x21, 0x00


	//----- nvinfo : EIATTR_KPARAM_INFO
	.align		4
.L_73:
        /*0048*/ 	.byte	0x04, 0x17
        /*004a*/ 	.short	(.L_75 - .L_74)
.L_74:
        /*004c*/ 	.word	0x00000000
        /*0050*/ 	.short	0x0000
        /*0052*/ 	.short	0x0000
        /*0054*/ 	.byte	0x00, 0xf5, 0x21, 0x00


	//----- nvinfo : EIATTR_SPARSE_MMA_MASK
	.align		4
.L_75:
        /*0058*/ 	.byte	0x03, 0x50
        /*005a*/ 	.short	0x0000


	//----- nvinfo : EIATTR_MAXREG_COUNT
	.align		4
        /*005c*/ 	.byte	0x03, 0x1b
        /*005e*/ 	.short	0x00ff


	//----- nvinfo : EIATTR_EXTERNS
	.align		4
        /*0060*/ 	.byte	0x04, 0x0f
        /*0062*/ 	.short	(.L_77 - .L_76)


	//   ....[0]....
	.align		4
.L_76:
        /*0064*/ 	.word	index@(vprintf)


	//----- nvinfo : EIATTR_MERCURY_ISA_VERSION
	.align		4
.L_77:
        /*0068*/ 	.byte	0x03, 0x5f
        /*006a*/ 	.short	0x0101


	//----- nvinfo : EIATTR_VRC_CTA_INIT_COUNT
	.align		4
        /*006c*/ 	.byte	0x02, 0x4a
	.zero		1
	.zero		1


	//----- nvinfo : EIATTR_SYSCALL_OFFSETS
	.align		4
        /*0070*/ 	.byte	0x04, 0x46
        /*0072*/ 	.short	(.L_79 - .L_78)


	//   ....[0]....
.L_78:
        /*0074*/ 	.word	0x00000390


	//----- nvinfo : EIATTR_EXIT_INSTR_OFFSETS
	.align		4
.L_79:
        /*0078*/ 	.byte	0x04, 0x1c
        /*007a*/ 	.short	(.L_81 - .L_80)


	//   ....[0]....
.L_80:
        /*007c*/ 	.word	0x00000440


	//   ....[1]....
        /*0080*/ 	.word	0x00000970


	//----- nvinfo : EIATTR_CRS_STACK_SIZE
	.align		4
.L_81:
        /*0084*/ 	.byte	0x04, 0x1e
        /*0086*/ 	.short	(.L_83 - .L_82)
.L_82:
        /*0088*/ 	.word	0x00000000


	//----- nvinfo : EIATTR_CBANK_PARAM_SIZE
	.align		4
.L_83:
        /*008c*/ 	.byte	0x03, 0x19
        /*008e*/ 	.short	0x0028


	//----- nvinfo : EIATTR_PARAM_CBANK
	.align		4
        /*0090*/ 	.byte	0x04, 0x0a
        /*0092*/ 	.short	(.L_85 - .L_84)
	.align		4
.L_84:
        /*0094*/ 	.word	index@(.nv.constant0._Z17rasterizeTriangleP6uchar4PiS1_P6float3P4int3)
        /*0098*/ 	.short	0x0380
        /*009a*/ 	.short	0x0028


	//----- nvinfo : EIATTR_SW_WAR
	.align		4
.L_85:
        /*009c*/ 	.byte	0x04, 0x36
        /*009e*/ 	.short	(.L_87 - .L_86)
.L_86:
        /*00a0*/ 	.word	0x00000008
.L_87:


//--------------------- .nv.callgraph             --------------------------
	.section	.nv.callgraph,"",@"SHT_CUDA_CALLGRAPH"
	.align	4
	.sectionentsize	8
	.align		4
        /*0000*/ 	.word	0x00000000
	.align		4
        /*0004*/ 	.word	0xffffffff
	.align		4
        /*0008*/ 	.word	index@(_Z17rasterizeTriangleP6uchar4PiS1_P6float3P4int3)
	.align		4
        /*000c*/ 	.word	index@(vprintf)
	.align		4
        /*0010*/ 	.word	0x00000000
	.align		4
        /*0014*/ 	.word	0xfffffffe
	.align		4
        /*0018*/ 	.word	0x00000000
	.align		4
        /*001c*/ 	.word	0xfffffffd
	.align		4
        /*0020*/ 	.word	0x00000000
	.align		4
        /*0024*/ 	.word	0xfffffffc


//--------------------- .nv.constant4             --------------------------
	.section	.nv.constant4,"a",@progbits
	.align	8
	.align		8
.nv.constant4:
        /*0000*/ 	.dword	_ZN34_INTERNAL_60f119c9_4_k_cu_b279cc4d4cuda3std3__45__cpo5beginE
	.align		8
        /*0008*/ 	.dword	_ZN34_INTERNAL_60f119c9_4_k_cu_b279cc4d4cuda3std3__45__cpo3endE
	.align		8
        /*0010*/ 	.dword	_ZN34_INTERNAL_60f119c9_4_k_cu_b279cc4d4cuda3std3__45__cpo6cbeginE
	.align		8
        /*0018*/ 	.dword	_ZN34_INTERNAL_60f119c9_4_k_cu_b279cc4d4cuda3std3__45__cpo4cendE
	.align		8
        /*0020*/ 	.dword	_ZN34_INTERNAL_60f119c9_4_k_cu_b279cc4d4cuda3std3__45__cpo6rbeginE
	.align		8
        /*0028*/ 	.dword	_ZN34_INTERNAL_60f119c9_4_k_cu_b279cc4d4cuda3std3__45__cpo4rendE
	.align		8
        /*0030*/ 	.dword	_ZN34_INTERNAL_60f119c9_4_k_cu_b279cc4d4cuda3std3__45__cpo7crbeginE
	.align		8
        /*0038*/ 	.dword	_ZN34_INTERNAL_60f119c9_4_k_cu_b279cc4d4cuda3std3__45__cpo5crendE
	.align		8
        /*0040*/ 	.dword	_ZN34_INTERNAL_60f119c9_4_k_cu_b279cc4d4cuda3std3__436_GLOBAL__N__60f119c9_4_k_cu_b279cc4d6ignoreE
	.align		8
        /*0048*/ 	.dword	_ZN34_INTERNAL_60f119c9_4_k_cu_b279cc4d4cuda3std3__419piecewise_constructE
	.align		8
        /*0050*/ 	.dword	_ZN34_INTERNAL_60f119c9_4_k_cu_b279cc4d4cuda3std3__48in_placeE
	.align		8
        /*0058*/ 	.dword	_ZN34_INTERNAL_60f119c9_4_k_cu_b279cc4d4cuda3std3__420unreachable_sentinelE
	.align		8
        /*0060*/ 	.dword	_ZN34_INTERNAL_60f119c9_4_k_cu_b279cc4d4cuda3std3__47nulloptE
	.align		8
        /*0068*/ 	.dword	_ZN34_INTERNAL_60f119c9_4_k_cu_b279cc4d4cuda3std3__48unexpectE
	.align		8
        /*0070*/ 	.dword	_ZN34_INTERNAL_60f119c9_4_k_cu_b279cc4d4cuda3std6ranges3__45__cpo4swapE
	.align		8
        /*0078*/ 	.dword	_ZN34_INTERNAL_60f119c9_4_k_cu_b279cc4d4cuda3std6ranges3__45__cpo9iter_moveE
	.align		8
        /*0080*/ 	.dword	_ZN34_INTERNAL_60f119c9_4_k_cu_b279cc4d4cuda3std6ranges3__45__cpo5beginE
	.align		8
        /*0088*/ 	.dword	_ZN34_INTERNAL_60f119c9_4_k_cu_b279cc4d4cuda3std6ranges3__45__cpo3endE
	.align		8
        /*0090*/ 	.dword	_ZN34_INTERNAL_60f119c9_4_k_cu_b279cc4d4cuda3std6ranges3__45__cpo6cbeginE
	.align		8
        /*0098*/ 	.dword	_ZN34_INTERNAL_60f119c9_4_k_cu_b279cc4d4cuda3std6ranges3__45__cpo4cendE
	.align		8
        /*00a0*/ 	.dword	_ZN34_INTERNAL_60f119c9_4_k_cu_b279cc4d4cuda3std6ranges3__45__cpo7advanceE
	.align		8
        /*00a8*/ 	.dword	_ZN34_INTERNAL_60f119c9_4_k_cu_b279cc4d4cuda3std6ranges3__45__cpo9iter_swapE
	.align		8
        /*00b0*/ 	.dword	_ZN34_INTERNAL_60f119c9_4_k_cu_b279cc4d4cuda3std6ranges3__45__cpo4nextE
	.align		8
        /*00b8*/ 	.dword	_ZN34_INTERNAL_60f119c9_4_k_cu_b279cc4d4cuda3std6ranges3__45__cpo4prevE
	.align		8
        /*00c0*/ 	.dword	_ZN34_INTERNAL_60f119c9_4_k_cu_b279cc4d4cuda3std6ranges3__45__cpo4dataE
	.align		8
        /*00c8*/ 	.dword	_ZN34_INTERNAL_60f119c9_4_k_cu_b279cc4d4cuda3std6ranges3__45__cpo5cdataE
	.align		8
        /*00d0*/ 	.dword	_ZN34_INTERNAL_60f119c9_4_k_cu_b279cc4d4cuda3std6ranges3__45__cpo4sizeE
	.align		8
        /*00d8*/ 	.dword	_ZN34_INTERNAL_60f119c9_4_k_cu_b279cc4d4cuda3std6ranges3__45__cpo5ssizeE
	.align		8
        /*00e0*/ 	.dword	_ZN34_INTERNAL_60f119c9_4_k_cu_b279cc4d4cuda3std6ranges3__45__cpo8distanceE
	.align		8
        /*00e8*/ 	.dword	_ZN34_INTERNAL_60f119c9_4_k_cu_b279cc4d6thrust24THRUST_300001_SM_1000_NS8cuda_cub3parE
	.align		8
        /*00f0*/ 	.dword	_ZN34_INTERNAL_60f119c9_4_k_cu_b279cc4d6thrust24THRUST_300001_SM_1000_NS8cuda_cub10par_nosyncE
	.align		8
        /*00f8*/ 	.dword	_ZN34_INTERNAL_60f119c9_4_k_cu_b279cc4d6thrust24THRUST_300001_SM_1000_NS6system6detail10sequential3seqE
	.align		8
        /*0100*/ 	.dword	_ZN34_INTERNAL_60f119c9_4_k_cu_b279cc4d6thrust24THRUST_300001_SM_1000_NS12placeholders2_1E
	.align		8
        /*0108*/ 	.dword	_ZN34_INTERNAL_60f119c9_4_k_cu_b279cc4d6thrust24THRUST_300001_SM_1000_NS12placeholders2_2E
	.align		8
        /*0110*/ 	.dword	_ZN34_INTERNAL_60f119c9_4_k_cu_b279cc4d6thrust24THRUST_300001_SM_1000_NS12placeholders2_3E
	.align		8
        /*0118*/ 	.dword	_ZN34_INTERNAL_60f119c9_4_k_cu_b279cc4d6thrust24THRUST_300001_SM_1000_NS12placeholders2_4E
	.align		8
        /*0120*/ 	.dword	_ZN34_INTERNAL_60f119c9_4_k_cu_b279cc4d6thrust24THRUST_300001_SM_1000_NS12placeholders2_5E
	.align		8
        /*0128*/ 	.dword	_ZN34_INTERNAL_60f119c9_4_k_cu_b279cc4d6thrust24THRUST_300001_SM_1000_NS12placeholders2_6E
	.align		8
        /*0130*/ 	.dword	_ZN34_INTERNAL_60f119c9_4_k_cu_b279cc4d6thrust24THRUST_300001_SM_1000_NS12placeholders2_7E
	.align		8
        /*0138*/ 	.dword	_ZN34_INTERNAL_60f119c9_4_k_cu_b279cc4d6thrust24THRUST_300001_SM_1000_NS12placeholders2_8E
	.align		8
        /*0140*/ 	.dword	_ZN34_INTERNAL_60f119c9_4_k_cu_b279cc4d6thrust24THRUST_300001_SM_1000_NS12placeholders2_9E
	.align		8
        /*0148*/ 	.dword	_ZN34_INTERNAL_60f119c9_4_k_cu_b279cc4d6thrust24THRUST_300001_SM_1000_NS12placeholders3_10E
	.align		8
        /*0150*/ 	.dword	_ZN34_INTERNAL_60f119c9_4_k_cu_b279cc4d6thrust24THRUST_300001_SM_1000_NS3seqE
	.align		8
        /*0158*/ 	.dword	$str
	.align		8
        /*0160*/ 	.dword	vprintf


//--------------------- .text._ZN3cub18CUB_300001_SM_10006detail11EmptyKernelIvEEvv --------------------------
	.section	.text._ZN3cub18CUB_300001_SM_10006detail11EmptyKernelIvEEvv,"ax",@progbits
	.align	128
        .global         _ZN3cub18CUB_300001_SM_10006detail11EmptyKernelIvEEvv
        .type           _ZN3cub18CUB_300001_SM_10006detail11EmptyKernelIvEEvv,@function
        .size           _ZN3cub18CUB_300001_SM_10006detail11EmptyKernelIvEEvv,(.L_x_25 - _ZN3cub18CUB_300001_SM_10006detail11EmptyKernelIvEEvv)
        .other          _ZN3cub18CUB_300001_SM_10006detail11EmptyKernelIvEEvv,@"STO_CUDA_ENTRY STV_DEFAULT"
_ZN3cub18CUB_300001_SM_10006detail11EmptyKernelIvEEvv:
.text._ZN3cub18CUB_300001_SM_10006detail11EmptyKernelIvEEvv:
[----:B------:R-:W-:Y:S01]  /*0000*/  LDC R1, c[0x0][0x37c] ;  /* 0x0000df00ff017b82 */ /* 0x000fe20000000800 */
[----:B------:R-:W-:Y:S05]  /*0010*/  EXIT ;  /* 0x000000000000794d */ /* 0x000fea0003800000 */
.L_x_0:
[----:B------:R-:W-:-:S00]  /*0020*/  BRA `(.L_x_0) ;  /* 0xfffffffc00fc7947 */ /* 0x000fc0000383ffff */
[----:B------:R-:W-:-:S00]  /*0030*/  NOP ;  /* 0x0000000000007918 */ /* 0x000fc00000000000 */
        /* <DEDUP_REMOVED lines=12> */
.L_x_25:


//--------------------- .text._Z17rasterizeTriangleP6uchar4PiS1_P6float3P4int3 --------------------------
	.section	.text._Z17rasterizeTriangleP6uchar4PiS1_P6float3P4int3,"ax",@progbits
	.align	128
        .global         _Z17rasterizeTriangleP6uchar4PiS1_P6float3P4int3
        .type           _Z17rasterizeTriangleP6uchar4PiS1_P6float3P4int3,@function
        .size           _Z17rasterizeTriangleP6uchar4PiS1_P6float3P4int3,(.L_x_24 - _Z17rasterizeTriangleP6uchar4PiS1_P6float3P4int3)
        .other          _Z17rasterizeTriangleP6uchar4PiS1_P6float3P4int3,@"STO_CUDA_ENTRY STV_DEFAULT"
_Z17rasterizeTriangleP6uchar4PiS1_P6float3P4int3:
.text._Z17rasterizeTriangleP6uchar4PiS1_P6float3P4int3:
[----:B------:R-:W0:Y:S01]  /*0000*/  LDC R1, c[0x0][0x37c] ;  /* 0x0000df00ff017b82 */ /* 0x000e220000000800 */
[----:B------:R-:W1:Y:S07]  /*0010*/  S2R R3, SR_CTAID.X ;  /* 0x0000000000037919 */ /* 0x000e6e0000002500 */
[----:B------:R-:W1:Y:S01]  /*0020*/  LDC.64 R4, c[0x0][0x3a0] ;  /* 0x0000e800ff047b82 */ /* 0x000e620000000a00 */
[----:B------:R-:W2:Y:S01]  /*0030*/  LDCU.64 UR36, c[0x0][0x358] ;  /* 0x00006b00ff2477ac */ /* 0x000ea20008000a00 */
[----:B0-----:R-:W-:-:S06]  /*0040*/  VIADD R1, R1, 0xfffffff0 ;  /* 0xfffffff001017836 */ /* 0x001fcc0000000000 */
[----:B------:R-:W0:Y:S08]  /*0050*/  LDC.64 R10, c[0x0][0x398] ;  /* 0x0000e600ff0a7b82 */ /* 0x000e300000000a00 */
[----:B------:R-:W3:Y:S08]  /*0060*/  LDC.64 R12, c[0x0][0x388] ;  /* 0x0000e200ff0c7b82 */ /* 0x000ef00000000a00 */
[----:B------:R-:W4:Y:S01]  /*0070*/  LDC.64 R14, c[0x0][0x390] ;  /* 0x0000e400ff0e7b82 */ /* 0x000f220000000a00 */
[----:B------:R-:W5:Y:S01]  /*0080*/  S2R R17, SR_TID.X ;  /* 0x0000000000117919 */ /* 0x000f620000002100 */
[----:B------:R-:W5:Y:S01]  /*0090*/  LDCU UR4, c[0x0][0x2f8] ;  /* 0x00005f00ff0477ac */ /* 0x000f620008000800 */
[----:B------:R-:W5:Y:S01]  /*00a0*/  LDCU.64 UR6, c[0x4][0x158] ;  /* 0x01002b00ff0677ac */ /* 0x000f620008000a00 */
[----:B-1----:R-:W-:-:S05]  /*00b0*/  IMAD.WIDE.U32 R4, R3, 0xc, R4 ;  /* 0x0000000c03047825 */ /* 0x002fca00078e0004 */
[----:B--2---:R-:W0:Y:S04]  /*00c0*/  LDG.E R7, desc[UR36][R4.64] ;  /* 0x0000002404077981 */ /* 0x004e28000c1e1900 */
[----:B------:R-:W2:Y:S04]  /*00d0*/  LDG.E R9, desc[UR36][R4.64+0x4] ;  /* 0x0000042404097981 */ /* 0x000ea8000c1e1900 */
[----:B------:R-:W5:Y:S04]  /*00e0*/  LDG.E R3, desc[UR36][R4.64+0x8] ;  /* 0x0000082404037981 */ /* 0x000f68000c1e1900 */
[----:B---3--:R-:W3:Y:S01]  /*00f0*/  LDG.E R12, desc[UR36][R12.64] ;  /* 0x000000240c0c7981 */ /* 0x008ee2000c1e1900 */
[----:B0-----:R-:W-:-:S04]  /*0100*/  IMAD.WIDE R6, R7, 0xc, R10 ;  /* 0x0000000c07067825 */ /* 0x001fc800078e020a */
[--C-:B--2---:R-:W-:Y:S01]  /*0110*/  IMAD.WIDE R8, R9, 0xc, R10.reuse ;  /* 0x0000000c09087825 */ /* 0x104fe200078e020a */
[----:B------:R-:W2:Y:S03]  /*0120*/  LDG.E R2, desc[UR36][R6.64] ;  /* 0x0000002406027981 */ /* 0x000ea6000c1e1900 */
[----:B-----5:R-:W-:Y:S01]  /*0130*/  IMAD.WIDE R10, R3, 0xc, R10 ;  /* 0x0000000c030a7825 */ /* 0x020fe200078e020a */
[----:B------:R-:W2:Y:S04]  /*0140*/  LDG.E R22, desc[UR36][R8.64] ;  /* 0x0000002408167981 */ /* 0x000ea8000c1e1900 */
[----:B------:R-:W2:Y:S04]  /*0150*/  LDG.E R23, desc[UR36][R10.64] ;  /* 0x000000240a177981 */ /* 0x000ea8000c1e1900 */
[----:B------:R-:W5:Y:S04]  /*0160*/  LDG.E R24, desc[UR36][R6.64+0x4] ;  /* 0x0000042406187981 */ /* 0x000f68000c1e1900 */
[----:B----4-:R-:W4:Y:S04]  /*0170*/  LDG.E R3, desc[UR36][R14.64] ;  /* 0x000000240e037981 */ /* 0x010f28000c1e1900 */
[----:B------:R0:W5:Y:S04]  /*0180*/  LDG.E R25, desc[UR36][R8.64+0x4] ;  /* 0x0000042408197981 */ /* 0x000168000c1e1900 */
[----:B------:R-:W5:Y:S01]  /*0190*/  LDG.E R29, desc[UR36][R10.64+0x4] ;  /* 0x000004240a1d7981 */ /* 0x000f62000c1e1900 */
[----:B---3--:R-:W-:-:S02]  /*01a0*/  I2FP.F32.S32 R0, R12 ;  /* 0x0000000c00007245 */ /* 0x008fc40000201400 */
[----:B------:R-:W-:Y:S02]  /*01b0*/  LOP3.LUT R16, R17, 0x7, RZ, 0xc0, !PT ;  /* 0x0000000711107812 */ /* 0x000fe400078ec0ff */
[----:B------:R-:W-:Y:S02]  /*01c0*/  SHF.R.U32.HI R17, RZ, 0x3, R17 ;  /* 0x00000003ff117819 */ /* 0x000fe40000011611 */
[----:B0-----:R-:W-:Y:S01]  /*01d0*/  MOV R8, 0x160 ;  /* 0x0000016000087802 */ /* 0x001fe20000000f00 */
[----:B------:R-:W0:Y:S05]  /*01e0*/  LDCU UR5, c[0x0][0x2fc] ;  /* 0x00005f80ff0577ac */ /* 0x000e2a0008000800 */
[----:B------:R-:W1:Y:S01]  /*01f0*/  LDC.64 R8, c[0x4][R8] ;  /* 0x0100000008087b82 */ /* 0x000e620000000a00 */
[----:B------:R-:W-:-:S04]  /*0200*/  IADD3 R6, P0, PT, R1, UR4, RZ ;  /* 0x0000000401067c10 */ /* 0x000fc8000ff1e0ff */
[----:B0-----:R-:W-:Y:S02]  /*0210*/  IADD3.X R7, PT, PT, RZ, UR5, RZ, P0, !PT ;  /* 0x00000005ff077c10 */ /* 0x001fe400087fe4ff */
[CCC-:B--2---:R-:W-:Y:S02]  /*0220*/  FMNMX3 R27, R22.reuse, R23.reuse, R2.reuse, PT ;  /* 0x00000017161b7276 */ /* 0x1c4fe40003800002 */
[----:B------:R-:W-:Y:S02]  /*0230*/  FMNMX3 R4, R22, R23, R2, !PT ;  /* 0x0000001716047276 */ /* 0x000fe40007800002 */
[----:B----4-:R-:W-:Y:S01]  /*0240*/  I2FP.F32.S32 R3, R3 ;  /* 0x0000000300037245 */ /* 0x010fe20000201400 */
[----:B------:R-:W-:Y:S01]  /*0250*/  FMUL R27, R0, R27 ;  /* 0x0000001b001b7220 */ /* 0x000fe20000400000 */
[CCC-:B-----5:R-:W-:Y:S02]  /*0260*/  FMNMX3 R26, R25.reuse, R29.reuse, R24.reuse, PT ;  /* 0x0000001d191a7276 */ /* 0x1e0fe40003800018 */
[----:B------:R-:W-:-:S03]  /*0270*/  FMNMX3 R5, R25, R29, R24, !PT ;  /* 0x0000001d19057276 */ /* 0x000fc60007800018 */
[----:B------:R-:W-:Y:S01]  /*0280*/  FMUL R26, R3, R26 ;  /* 0x0000001a031a7220 */ /* 0x000fe20000400000 */
[----:B------:R-:W-:-:S03]  /*0290*/  FFMA R4, R0, R4, -R27 ;  /* 0x0000000400047223 */ /* 0x000fc6000000081b */
[----:B------:R-:W-:Y:S01]  /*02a0*/  FFMA R5, R3, R5, -R26 ;  /* 0x0000000503057223 */ /* 0x000fe2000000081a */
[----:B------:R-:W-:-:S03]  /*02b0*/  FMUL R4, R4, 0.125 ;  /* 0x3e00000004047820 */ /* 0x000fc60000400000 */
[----:B------:R-:W-:Y:S01]  /*02c0*/  FMUL R5, R5, 0.125 ;  /* 0x3e00000005057820 */ /* 0x000fe20000400000 */
[----:B------:R-:W-:Y:S08]  /*02d0*/  F2I.CEIL.NTZ R18, R4 ;  /* 0x0000000400127305 */ /* 0x000ff0000020b100 */
[----:B------:R-:W0:Y:S02]  /*02e0*/  F2I.CEIL.NTZ R19, R5 ;  /* 0x0000000500137305 */ /* 0x000e24000020b100 */
[----:B0-----:R0:W-:Y:S01]  /*02f0*/  STL.128 [R1], R16 ;  /* 0x0000001001007387 */ /* 0x0011e20000100c00 */
[-C--:B------:R-:W-:Y:S01]  /*0300*/  FMUL R2, R2, R0.reuse ;  /* 0x0000000002027220 */ /* 0x080fe20000400000 */
[-C--:B------:R-:W-:Y:S01]  /*0310*/  FMUL R22, R22, R0.reuse ;  /* 0x0000000016167220 */ /* 0x080fe20000400000 */
[----:B------:R-:W-:Y:S01]  /*0320*/  FMUL R23, R23, R0 ;  /* 0x0000000017177220 */ /* 0x000fe20000400000 */
[-C--:B------:R-:W-:Y:S01]  /*0330*/  FMUL R24, R24, R3.reuse ;  /* 0x0000000318187220 */ /* 0x080fe20000400000 */
[-C--:B------:R-:W-:Y:S01]  /*0340*/  FMUL R25, R25, R3.reuse ;  /* 0x0000000319197220 */ /* 0x080fe20000400000 */
[----:B------:R-:W-:Y:S01]  /*0350*/  FMUL R29, R29, R3 ;  /* 0x000000031d1d7220 */ /* 0x000fe20000400000 */
[----:B------:R-:W-:-:S02]  /*0360*/  IMAD.U32 R4, RZ, RZ, UR6 ;  /* 0x00000006ff047e24 */ /* 0x000fc4000f8e00ff */
[----:B-1----:R-:W-:-:S07]  /*0370*/  IMAD.U32 R5, RZ, RZ, UR7 ;  /* 0x00000007ff057e24 */ /* 0x002fce000f8e00ff */
[----:B------:R-:W-:-:S07]  /*0380*/  LEPC R20, `(.L_x_1) ;  /* 0x000000001014794e */ /* 0x000fce0000000000 */
[----:B0-----:R-:W-:Y:S05]  /*0390*/  CALL.ABS.NOINC R8 ;  /* 0x0000000008007343 */ /* 0x001fea0003c00000 */
.L_x_1:
[----:B------:R-:W0:Y:S02]  /*03a0*/  S2R R4, SR_TID.X ;  /* 0x0000000000047919 */ /* 0x000e240000002100 */
[----:B0-----:R-:W-:-:S05]  /*03b0*/  LOP3.LUT R3, R4, 0x7, RZ, 0xc0, !PT ;  /* 0x0000000704037812 */ /* 0x001fca00078ec0ff */
[-C--:B------:R-:W-:Y:S01]  /*03c0*/  IMAD R0, R3, R18.reuse, RZ ;  /* 0x0000001203007224 */ /* 0x080fe200078e02ff */
[----:B------:R-:W-:-:S04]  /*03d0*/  I2FP.F32.S32 R3, R18 ;  /* 0x0000001200037245 */ /* 0x000fc80000201400 */
[----:B------:R-:W-:-:S05]  /*03e0*/  I2FP.F32.S32 R0, R0 ;  /* 0x0000000000007245 */ /* 0x000fca0000201400 */
[----:B------:R-:W-:-:S04]  /*03f0*/  FADD R0, R27, R0 ;  /* 0x000000001b007221 */ /* 0x000fc80000000000 */
[----:B------:R-:W0:Y:S01]  /*0400*/  F2I.TRUNC.NTZ R10, R0 ;  /* 0x00000000000a7305 */ /* 0x000e22000020f100 */
[----:B------:R-:W-:Y:S01]  /*0410*/  FADD R6, R0, R3 ;  /* 0x0000000300067221 */ /* 0x000fe20000000000 */
[----:B0-----:R-:W-:-:S04]  /*0420*/  I2FP.F32.S32 R3, R10 ;  /* 0x0000000a00037245 */ /* 0x001fc80000201400 */
[----:B------:R-:W-:-:S13]  /*0430*/  FSETP.GT.AND P0, PT, R6, R3, PT ;  /* 0x000000030600720b */ /* 0x000fda0003f04000 */
[----:B------:R-:W-:Y:S05]  /*0440*/  @!P0 EXIT ;  /* 0x000000000000894d */ /* 0x000fea0003800000 */
[----:B------:R-:W-:Y:S01]  /*0450*/  SHF.R.U32.HI R0, RZ, 0x3, R4 ;  /* 0x00000003ff007819 */ /* 0x000fe20000011604 */
[----:B------:R-:W-:Y:S01]  /*0460*/  FADD R22, -R22, R23 ;  /* 0x0000001716167221 */ /* 0x000fe20000000100 */
[-C--:B------:R-:W-:Y:S01]  /*0470*/  I2FP.F32.S32 R11, R19.reuse ;  /* 0x00000013000b7245 */ /* 0x080fe20000201400 */
[----:B------:R-:W-:Y:S01]  /*0480*/  FADD R25, R25, -R29 ;  /* 0x8000001d19197221 */ /* 0x000fe20000000000 */
[----:B------:R-:W-:Y:S01]  /*0490*/  FADD R12, R2, -R23 ;  /* 0x80000017020c7221 */ /* 0x000fe20000000000 */
[----:B------:R-:W-:-:S05]  /*04a0*/  IMAD R0, R0, R19, RZ ;  /* 0x0000001300007224 */ /* 0x000fca00078e02ff */
[----:B------:R-:W-:-:S05]  /*04b0*/  I2FP.F32.S32 R3, R0 ;  /* 0x0000000000037245 */ /* 0x000fca0000201400 */
[----:B------:R-:W-:Y:S01]  /*04c0*/  FADD R26, R26, R3 ;  /* 0x000000031a1a7221 */ /* 0x000fe20000000000 */
[C-C-:B------:R-:W-:Y:S01]  /*04d0*/  FADD R3, R24.reuse, -R29.reuse ;  /* 0x8000001d18037221 */ /* 0x140fe20000000000 */
[----:B------:R-:W-:Y:S02]  /*04e0*/  FADD R24, -R24, R29 ;  /* 0x0000001d18187221 */ /* 0x000fe40000000100 */
[----:B------:R-:W0:Y:S01]  /*04f0*/  F2I.TRUNC.NTZ R7, R26 ;  /* 0x0000001a00077305 */ /* 0x000e22000020f100 */
[----:B------:R-:W-:Y:S01]  /*0500*/  FMUL R16, R22, R3 ;  /* 0x0000000316107220 */ /* 0x000fe20000400000 */
[----:B------:R-:W-:-:S03]  /*0510*/  FADD R11, R26, R11 ;  /* 0x0000000b1a0b7221 */ /* 0x000fc60000000000 */
[----:B------:R-:W-:Y:S01]  /*0520*/  FFMA R16, R25, R12, R16 ;  /* 0x0000000c19107223 */ /* 0x000fe20000000010 */
[----:B0-----:R-:W-:-:S07]  /*0530*/  I2FP.F32.S32 R14, R7 ;  /* 0x00000007000e7245 */ /* 0x001fce0000201400 */
.L_x_11:
[----:B------:R-:W-:Y:S01]  /*0540*/  FSETP.GT.AND P0, PT, R11, R14, PT ;  /* 0x0000000e0b00720b */ /* 0x000fe20003f04000 */
[----:B------:R-:W-:-:S12]  /*0550*/  BSSY.RECONVERGENT B0, `(.L_x_2) ;  /* 0x000003d000007945 */ /* 0x000fd80003800200 */
[----:B01----:R-:W-:Y:S05]  /*0560*/  @!P0 BRA `(.L_x_3) ;  /* 0x0000000000ec8947 */ /* 0x003fea0003800000 */
[----:B------:R-:W0:Y:S01]  /*0570*/  I2F.F64 R2, R10 ;  /* 0x0000000a00027312 */ /* 0x000e220000201c00 */
[----:B------:R-:W1:Y:S01]  /*0580*/  LDC.64 R4, c[0x0][0x380] ;  /* 0x0000e000ff047b82 */ /* 0x000e620000000a00 */
[----:B------:R-:W-:Y:S01]  /*0590*/  IMAD.MOV.U32 R13, RZ, RZ, R7 ;  /* 0x000000ffff0d7224 */ /* 0x000fe200078e0007 */
[----:B0-----:R-:W-:-:S10]  /*05a0*/  DADD R2, R2, 0.5 ;  /* 0x3fe0000002027429 */ /* 0x001fd40000000000 */
[----:B------:R-:W0:Y:S02]  /*05b0*/  F2F.F32.F64 R2, R2 ;  /* 0x0000000200027310 */ /* 0x000e240000301000 */
[----:B0-----:R-:W-:-:S04]  /*05c0*/  FADD R17, -R23, R2 ;  /* 0x0000000217117221 */ /* 0x001fc80000000100 */
[-C--:B------:R-:W-:Y:S01]  /*05d0*/  FMUL R15, R25, R17.reuse ;  /* 0x00000011190f7220 */ /* 0x080fe20000400000 */
[----:B------:R-:W-:-:S07]  /*05e0*/  FMUL R17, R24, R17 ;  /* 0x0000001118117220 */ /* 0x000fce0000400000 */
.L_x_10:
[----:B0-----:R-:W0:Y:S01]  /*05f0*/  I2F.F64 R2, R13 ;  /* 0x0000000d00027312 */ /* 0x001e220000201c00 */
[----:B------:R-:W-:Y:S07]  /*0600*/  BSSY.RECONVERGENT B1, `(.L_x_4) ;  /* 0x0000011000017945 */ /* 0x000fee0003800200 */
[----:B------:R-:W2:Y:S01]  /*0610*/  MUFU.RCP R19, R16 ;  /* 0x0000001000137308 */ /* 0x000ea20000001000 */
[----:B0-----:R-:W-:-:S10]  /*0620*/  DADD R2, R2, 0.5 ;  /* 0x3fe0000002027429 */ /* 0x001fd40000000000 */
[----:B------:R-:W0:Y:S01]  /*0630*/  F2F.F32.F64 R2, R2 ;  /* 0x0000000200027310 */ /* 0x000e220000301000 */
[----:B--2---:R-:W-:-:S04]  /*0640*/  FFMA R8, -R16, R19, 1 ;  /* 0x3f80000010087423 */ /* 0x004fc80000000113 */
[----:B------:R-:W-:Y:S01]  /*0650*/  FFMA R19, R19, R8, R19 ;  /* 0x0000000813137223 */ /* 0x000fe20000000013 */
[----:B0-----:R-:W-:-:S04]  /*0660*/  FADD R9, -R29, R2 ;  /* 0x000000021d097221 */ /* 0x001fc80000000100 */
[----:B------:R-:W-:-:S04]  /*0670*/  FFMA R0, R22, R9, R15 ;  /* 0x0000000916007223 */ /* 0x000fc8000000000f */
[----:B------:R-:W0:Y:S01]  /*0680*/  FCHK P0, R0, R16 ;  /* 0x0000001000007302 */ /* 0x000e220000000000 */
[----:B------:R-:W-:-:S04]  /*0690*/  FFMA R8, R0, R19, RZ ;  /* 0x0000001300087223 */ /* 0x000fc800000000ff */
[----:B------:R-:W-:-:S04]  /*06a0*/  FFMA R18, -R16, R8, R0 ;  /* 0x0000000810127223 */ /* 0x000fc80000000100 */
[----:B------:R-:W-:Y:S01]  /*06b0*/  FFMA R8, R19, R18, R8 ;  /* 0x0000001213087223 */ /* 0x000fe20000000008 */
[----:B0-----:R-:W-:Y:S06]  /*06c0*/  @!P0 BRA `(.L_x_5) ;  /* 0x0000000000108947 */ /* 0x001fec0003800000 */
[----:B------:R-:W-:Y:S01]  /*06d0*/  IMAD.MOV.U32 R3, RZ, RZ, R16 ;  /* 0x000000ffff037224 */ /* 0x000fe200078e0010 */
[----:B------:R-:W-:-:S07]  /*06e0*/  MOV R18, 0x700 ;  /* 0x0000070000127802 */ /* 0x000fce0000000f00 */
[----:B-1----:R-:W-:Y:S05]  /*06f0*/  CALL.REL.NOINC `($__internal_0_$__cuda_sm3x_div_rn_noftz_f32_slowpath) ;  /* 0x0000000000a07944 */ /* 0x002fea0003c00000 */
[----:B------:R-:W-:-:S07]  /*0700*/  IMAD.MOV.U32 R8, RZ, RZ, R0 ;  /* 0x000000ffff087224 */ /* 0x000fce00078e0000 */
.L_x_5:
[----:B------:R-:W-:Y:S05]  /*0710*/  BSYNC.RECONVERGENT B1 ;  /* 0x0000000000017941 */ /* 0x000fea0003800200 */
.L_x_4:
[----:B------:R-:W0:Y:S01]  /*0720*/  MUFU.RCP R3, R16 ;  /* 0x0000001000037308 */ /* 0x000e220000001000 */
[----:B------:R-:W-:Y:S01]  /*0730*/  FFMA R9, R12, R9, R17 ;  /* 0x000000090c097223 */ /* 0x000fe20000000011 */
[----:B------:R-:W-:Y:S06]  /*0740*/  BSSY.RECONVERGENT B1, `(.L_x_6) ;  /* 0x000000c000017945 */ /* 0x000fec0003800200 */
[----:B------:R-:W2:Y:S01]  /*0750*/  FCHK P0, R9, R16 ;  /* 0x0000001009007302 */ /* 0x000ea20000000000 */
[----:B0-----:R-:W-:-:S04]  /*0760*/  FFMA R0, -R16, R3, 1 ;  /* 0x3f80000010007423 */ /* 0x001fc80000000103 */
[----:B------:R-:W-:-:S04]  /*0770*/  FFMA R0, R3, R0, R3 ;  /* 0x0000000003007223 */ /* 0x000fc80000000003 */
[----:B------:R-:W-:-:S04]  /*0780*/  FFMA R3, R0, R9, RZ ;  /* 0x0000000900037223 */ /* 0x000fc800000000ff */
[----:B------:R-:W-:-:S04]  /*0790*/  FFMA R2, -R16, R3, R9 ;  /* 0x0000000310027223 */ /* 0x000fc80000000109 */
[----:B------:R-:W-:Y:S01]  /*07a0*/  FFMA R0, R0, R2, R3 ;  /* 0x0000000200007223 */ /* 0x000fe20000000003 */
[----:B--2---:R-:W-:Y:S06]  /*07b0*/  @!P0 BRA `(.L_x_7) ;  /* 0x0000000000108947 */ /* 0x004fec0003800000 */
[----:B------:R-:W-:Y:S01]  /*07c0*/  MOV R0, R9 ;  /* 0x0000000900007202 */ /* 0x000fe20000000f00 */
[----:B------:R-:W-:Y:S01]  /*07d0*/  IMAD.MOV.U32 R3, RZ, RZ, R16 ;  /* 0x000000ffff037224 */ /* 0x000fe200078e0010 */
[----:B------:R-:W-:-:S07]  /*07e0*/  MOV R18, 0x800 ;  /* 0x0000080000127802 */ /* 0x000fce0000000f00 */
[----:B-1----:R-:W-:Y:S05]  /*07f0*/  CALL.REL.NOINC `($__internal_0_$__cuda_sm3x_div_rn_noftz_f32_slowpath) ;  /* 0x0000000000607944 */ /* 0x002fea0003c00000 */
.L_x_7:
[----:B------:R-:W-:Y:S05]  /*0800*/  BSYNC.RECONVERGENT B1 ;  /* 0x0000000000017941 */ /* 0x000fea0003800200 */
.L_x_6:
[----:B------:R-:W-:Y:S01]  /*0810*/  FADD R3, -R8, 1 ;  /* 0x3f80000008037421 */ /* 0x000fe20000000100 */
[----:B------:R-:W-:Y:S04]  /*0820*/  BSSY.RECONVERGENT B1, `(.L_x_8) ;  /* 0x000000b000017945 */ /* 0x000fe80003800200 */
[----:B------:R-:W-:-:S04]  /*0830*/  FSETP.GT.AND P0, PT, R3, R0, PT ;  /* 0x000000000300720b */ /* 0x000fc80003f04000 */
[----:B------:R-:W-:-:S04]  /*0840*/  FSETP.GT.AND P0, PT, R0, RZ, P0 ;  /* 0x000000ff0000720b */ /* 0x000fc80000704000 */
[----:B------:R-:W-:-:S13]  /*0850*/  FSETP.LEU.OR P0, PT, R8, RZ, !P0 ;  /* 0x000000ff0800720b */ /* 0x000fda000470b400 */
[----:B------:R-:W-:Y:S05]  /*0860*/  @P0 BRA `(.L_x_9) ;  /* 0x0000000000180947 */ /* 0x000fea0003800000 */
[----:B------:R-:W0:Y:S02]  /*0870*/  LDC.64 R2, c[0x0][0x388] ;  /* 0x0000e200ff027b82 */ /* 0x000e240000000a00 */
[----:B0-----:R-:W2:Y:S01]  /*0880*/  LDG.E R2, desc[UR36][R2.64] ;  /* 0x0000002402027981 */ /* 0x001ea2000c1e1900 */
[----:B------:R-:W-:Y:S02]  /*0890*/  IMAD.MOV.U32 R19, RZ, RZ, -0xffff01 ;  /* 0xff0000ffff137424 */ /* 0x000fe400078e00ff */
[----:B--2---:R-:W-:-:S04]  /*08a0*/  IMAD R9, R2, R13, R10 ;  /* 0x0000000d02097224 */ /* 0x004fc800078e020a */
[----:B-1----:R-:W-:-:S05]  /*08b0*/  IMAD.WIDE R8, R9, 0x4, R4 ;  /* 0x0000000409087825 */ /* 0x002fca00078e0204 */
[----:B------:R0:W-:Y:S02]  /*08c0*/  STG.E desc[UR36][R8.64], R19 ;  /* 0x0000001308007986 */ /* 0x0001e4000c101924 */
.L_x_9:
[----:B------:R-:W-:Y:S05]  /*08d0*/  BSYNC.RECONVERGENT B1 ;  /* 0x0000000000017941 */ /* 0x000fea0003800200 */
.L_x_8:
[----:B------:R-:W-:-:S05]  /*08e0*/  VIADD R13, R13, 0x1 ;  /* 0x000000010d0d7836 */ /* 0x000fca0000000000 */
[----:B------:R-:W-:-:S04]  /*08f0*/  I2FP.F32.S32 R0, R13 ;  /* 0x0000000d00007245 */ /* 0x000fc80000201400 */
[----:B------:R-:W-:-:S13]  /*0900*/  FSETP.GT.AND P0, PT, R11, R0, PT ;  /* 0x000000000b00720b */ /* 0x000fda0003f04000 */
[----:B------:R-:W-:Y:S05]  /*0910*/  @P0 BRA `(.L_x_10) ;  /* 0xfffffffc00340947 */ /* 0x000fea000383ffff */
.L_x_3:
[----:B------:R-:W-:Y:S05]  /*0920*/  BSYNC.RECONVERGENT B0 ;  /* 0x0000000000007941 */ /* 0x000fea0003800200 */
.L_x_2:
[----:B------:R-:W-:-:S04]  /*0930*/  IADD3 R10, PT, PT, R10, 0x1, RZ ;  /* 0x000000010a0a7810 */ /* 0x000fc80007ffe0ff */
[----:B------:R-:W-:-:S04]  /*0940*/  I2FP.F32.S32 R3, R10 ;  /* 0x0000000a00037245 */ /* 0x000fc80000201400 */
[----:B------:R-:W-:-:S13]  /*0950*/  FSETP.GT.AND P0, PT, R6, R3, PT ;  /* 0x000000030600720b */ /* 0x000fda0003f04000 */
[----:B------:R-:W-:Y:S05]  /*0960*/  @P0 BRA `(.L_x_11) ;  /* 0xfffffff800f40947 */ /* 0x000fea000383ffff */
[----:B------:R-:W-:Y:S05]  /*0970*/  EXIT ;  /* 0x000000000000794d */ /* 0x000fea0003800000 */
        .weak           $__internal_0_$__cuda_sm3x_div_rn_noftz_f32_slowpath
        .type           $__internal_0_$__cuda_sm3x_div_rn_noftz_f32_slowpath,@function
        .size           $__internal_0_$__cuda_sm3x_div_rn_noftz_f32_slowpath,(.L_x_24 - $__internal_0_$__cuda_sm3x_div_rn_noftz_f32_slowpath)
$__internal_0_$__cuda_sm3x_div_rn_noftz_f32_slowpath:
[----:B------:R-:W-:Y:S01]  /*0980*/  SHF.R.U32.HI R2, RZ, 0x17, R3 ;  /* 0x00000017ff027819 */ /* 0x000fe20000011603 */
[----:B------:R-:W-:Y:S01]  /*0990*/  BSSY.RECONVERGENT B2, `(.L_x_12) ;  /* 0x0000062000027945 */ /* 0x000fe20003800200 */
[----:B------:R-:W-:Y:S02]  /*09a0*/  SHF.R.U32.HI R21, RZ, 0x17, R0 ;  /* 0x00000017ff157819 */ /* 0x000fe40000011600 */
[----:B------:R-:W-:Y:S02]  /*09b0*/  LOP3.LUT R2, R2, 0xff, RZ, 0xc0, !PT ;  /* 0x000000ff02027812 */ /* 0x000fe400078ec0ff */
[----:B------:R-:W-:-:S03]  /*09c0*/  LOP3.LUT R21, R21, 0xff, RZ, 0xc0, !PT ;  /* 0x000000ff15157812 */ /* 0x000fc600078ec0ff */
[----:B------:R-:W-:Y:S02]  /*09d0*/  VIADD R26, R2, 0xffffffff ;  /* 0xffffffff021a7836 */ /* 0x000fe40000000000 */
[----:B------:R-:W-:-:S03]  /*09e0*/  VIADD R20, R21, 0xffffffff ;  /* 0xffffffff15147836 */ /* 0x000fc60000000000 */
[----:B------:R-:W-:-:S04]  /*09f0*/  ISETP.GT.U32.AND P0, PT, R26, 0xfd, PT ;  /* 0x000000fd1a00780c */ /* 0x000fc80003f04070 */
[----:B------:R-:W-:-:S13]  /*0a00*/  ISETP.GT.U32.OR P0, PT, R20, 0xfd, P0 ;  /* 0x000000fd1400780c */ /* 0x000fda0000704470 */
[----:B------:R-:W-:Y:S01]  /*0a10*/  @!P0 IMAD.MOV.U32 R19, RZ, RZ, RZ ;  /* 0x000000ffff138224 */ /* 0x000fe200078e00ff */
[----:B------:R-:W-:Y:S06]  /*0a20*/  @!P0 BRA `(.L_x_13) ;  /* 0x00000000005c8947 */ /* 0x000fec0003800000 */
[----:B------:R-:W-:Y:S02]  /*0a30*/  FSETP.GTU.FTZ.AND P0, PT, |R0|, +INF , PT ;  /* 0x7f8000000000780b */ /* 0x000fe40003f1c200 */
[----:B------:R-:W-:-:S04]  /*0a40*/  FSETP.GTU.FTZ.AND P1, PT, |R3|, +INF , PT ;  /* 0x7f8000000300780b */ /* 0x000fc80003f3c200 */
[----:B------:R-:W-:-:S13]  /*0a50*/  PLOP3.LUT P0, PT, P0, P1, PT, 0xf8, 0x8f ;  /* 0x00000000008f781c */ /* 0x000fda0000703f70 */
[----:B------:R-:W-:Y:S05]  /*0a60*/  @P0 BRA `(.L_x_14) ;  /* 0x00000004004c0947 */ /* 0x000fea0003800000 */
[----:B------:R-:W-:-:S13]  /*0a70*/  LOP3.LUT P0, RZ, R3, 0x7fffffff, R0, 0xc8, !PT ;  /* 0x7fffffff03ff7812 */ /* 0x000fda000780c800 */
[----:B------:R-:W-:Y:S05]  /*0a80*/  @!P0 BRA `(.L_x_15) ;  /* 0x00000004003c8947 */ /* 0x000fea0003800000 */
[C---:B------:R-:W-:Y:S02]  /*0a90*/  FSETP.NEU.FTZ.AND P2, PT, |R0|.reuse, +INF , PT ;  /* 0x7f8000000000780b */ /* 0x040fe40003f5d200 */
[----:B------:R-:W-:Y:S02]  /*0aa0*/  FSETP.NEU.FTZ.AND P1, PT, |R3|, +INF , PT ;  /* 0x7f8000000300780b */ /* 0x000fe40003f3d200 */
[----:B------:R-:W-:-:S11]  /*0ab0*/  FSETP.NEU.FTZ.AND P0, PT, |R0|, +INF , PT ;  /* 0x7f8000000000780b */ /* 0x000fd60003f1d200 */
[----:B------:R-:W-:Y:S05]  /*0ac0*/  @!P1 BRA !P2, `(.L_x_15) ;  /* 0x00000004002c9947 */ /* 0x000fea0005000000 */
[----:B------:R-:W-:-:S04]  /*0ad0*/  LOP3.LUT P2, RZ, R0, 0x7fffffff, RZ, 0xc0, !PT ;  /* 0x7fffffff00ff7812 */ /* 0x000fc8000784c0ff */
[----:B------:R-:W-:-:S13]  /*0ae0*/  PLOP3.LUT P1, PT, P1, P2, PT, 0x2f, 0xf2 ;  /* 0x0000000000f2781c */ /* 0x000fda0000f24577 */
[----:B------:R-:W-:Y:S05]  /*0af0*/  @P1 BRA `(.L_x_16) ;  /* 0x0000000400181947 */ /* 0x000fea0003800000 */
[----:B------:R-:W-:-:S04]  /*0b00*/  LOP3.LUT P1, RZ, R3, 0x7fffffff, RZ, 0xc0, !PT ;  /* 0x7fffffff03ff7812 */ /* 0x000fc8000782c0ff */
[----:B------:R-:W-:-:S13]  /*0b10*/  PLOP3.LUT P0, PT, P0, P1, PT, 0x2f, 0xf2 ;  /* 0x0000000000f2781c */ /* 0x000fda0000702577 */
[----:B------:R-:W-:Y:S05]  /*0b20*/  @P0 BRA `(.L_x_17) ;  /* 0x0000000400000947 */ /* 0x000fea0003800000 */
[----:B------:R-:W-:Y:S02]  /*0b30*/  ISETP.GE.AND P0, PT, R20, RZ, PT ;  /* 0x000000ff1400720c */ /* 0x000fe40003f06270 */
[----:B------:R-:W-:-:S11]  /*0b40*/  ISETP.GE.AND P1, PT, R26, RZ, PT ;  /* 0x000000ff1a00720c */ /* 0x000fd60003f26270 */
[----:B------:R-:W-:Y:S01]  /*0b50*/  @P0 MOV R19, RZ ;  /* 0x000000ff00130202 */ /* 0x000fe20000000f00 */
[----:B------:R-:W-:Y:S02]  /*0b60*/  @!P0 IMAD.MOV.U32 R19, RZ, RZ, -0x40 ;  /* 0xffffffc0ff138424 */ /* 0x000fe400078e00ff */
[----:B------:R-:W-:Y:S01]  /*0b70*/  @!P0 FFMA R0, R0, 1.84467440737095516160e+19, RZ ;  /* 0x5f80000000008823 */ /* 0x000fe200000000ff */
[----:B------:R-:W-:Y:S01]  /*0b80*/  @!P1 FFMA R3, R3, 1.84467440737095516160e+19, RZ ;  /* 0x5f80000003039823 */ /* 0x000fe200000000ff */
[----:B------:R-:W-:-:S07]  /*0b90*/  @!P1 VIADD R19, R19, 0x40 ;  /* 0x0000004013139836 */ /* 0x000fce0000000000 */
.L_x_13:
[----:B------:R-:W-:Y:S01]  /*0ba0*/  LEA R20, R2, 0xc0800000, 0x17 ;  /* 0xc080000002147811 */ /* 0x000fe200078eb8ff */
[----:B------:R-:W-:Y:S01]  /*0bb0*/  VIADD R21, R21, 0xffffff81 ;  /* 0xffffff8115157836 */ /* 0x000fe20000000000 */
[----:B------:R-:W-:Y:S02]  /*0bc0*/  BSSY.RECONVERGENT B3, `(.L_x_18) ;  /* 0x0000035000037945 */ /* 0x000fe40003800200 */
[----:B------:R-:W-:Y:S01]  /*0bd0*/  IADD3 R26, PT, PT, -R20, R3, RZ ;  /* 0x00000003141a7210 */ /* 0x000fe20007ffe1ff */
[----:B------:R-:W-:-:S03]  /*0be0*/  IMAD R0, R21, -0x800000, R0 ;  /* 0xff80000015007824 */ /* 0x000fc600078e0200 */
[----:B------:R0:W1:Y:S01]  /*0bf0*/  MUFU.RCP R20, R26 ;  /* 0x0000001a00147308 */ /* 0x0000620000001000 */
[----:B------:R-:W-:Y:S01]  /*0c00*/  FADD.FTZ R27, -R26, -RZ ;  /* 0x800000ff1a1b7221 */ /* 0x000fe20000010100 */
[----:B0-----:R-:W-:-:S05]  /*0c10*/  IADD3 R26, PT, PT, R21, 0x7f, -R2 ;  /* 0x0000007f151a7810 */ /* 0x001fca0007ffe802 */
[----:B------:R-:W-:Y:S02]  /*0c20*/  IMAD.IADD R19, R26, 0x1, R19 ;  /* 0x000000011a137824 */ /* 0x000fe400078e0213 */
[----:B-1----:R-:W-:-:S04]  /*0c30*/  FFMA R3, R20, R27, 1 ;  /* 0x3f80000014037423 */ /* 0x002fc8000000001b */
[----:B------:R-:W-:-:S04]  /*0c40*/  FFMA R3, R20, R3, R20 ;  /* 0x0000000314037223 */ /* 0x000fc80000000014 */
[----:B------:R-:W-:-:S04]  /*0c50*/  FFMA R20, R0, R3, RZ ;  /* 0x0000000300147223 */ /* 0x000fc800000000ff */
[----:B------:R-:W-:-:S04]  /*0c60*/  FFMA R28, R27, R20, R0 ;  /* 0x000000141b1c7223 */ /* 0x000fc80000000000 */
[----:B------:R-:W-:-:S04]  /*0c70*/  FFMA R20, R3, R28, R20 ;  /* 0x0000001c03147223 */ /* 0x000fc80000000014 */
[----:B------:R-:W-:-:S04]  /*0c80*/  FFMA R27, R27, R20, R0 ;  /* 0x000000141b1b7223 */ /* 0x000fc80000000000 */
[----:B------:R-:W-:-:S05]  /*0c90*/  FFMA R0, R3, R27, R20 ;  /* 0x0000001b03007223 */ /* 0x000fca0000000014 */
[----:B------:R-:W-:-:S04]  /*0ca0*/  SHF.R.U32.HI R2, RZ, 0x17, R0 ;  /* 0x00000017ff027819 */ /* 0x000fc80000011600 */
[----:B------:R-:W-:-:S04]  /*0cb0*/  LOP3.LUT R2, R2, 0xff, RZ, 0xc0, !PT ;  /* 0x000000ff02027812 */ /* 0x000fc800078ec0ff */
[----:B------:R-:W-:-:S05]  /*0cc0*/  IADD3 R2, PT, PT, R2, R19, RZ ;  /* 0x0000001302027210 */ /* 0x000fca0007ffe0ff */
[----:B------:R-:W-:-:S05]  /*0cd0*/  VIADD R21, R2, 0xffffffff ;  /* 0xffffffff02157836 */ /* 0x000fca0000000000 */
[----:B------:R-:W-:-:S13]  /*0ce0*/  ISETP.GE.U32.AND P0, PT, R21, 0xfe, PT ;  /* 0x000000fe1500780c */ /* 0x000fda0003f06070 */
[----:B------:R-:W-:Y:S05]  /*0cf0*/  @!P0 BRA `(.L_x_19) ;  /* 0x0000000000808947 */ /* 0x000fea0003800000 */
[----:B------:R-:W-:-:S13]  /*0d00*/  ISETP.GT.AND P0, PT, R2, 0xfe, PT ;  /* 0x000000fe0200780c */ /* 0x000fda0003f04270 */
[----:B------:R-:W-:Y:S05]  /*0d10*/  @P0 BRA `(.L_x_20) ;  /* 0x00000000006c0947 */ /* 0x000fea0003800000 */
[----:B------:R-:W-:-:S13]  /*0d20*/  ISETP.GE.AND P0, PT, R2, 0x1, PT ;  /* 0x000000010200780c */ /* 0x000fda0003f06270 */
[----:B------:R-:W-:Y:S05]  /*0d30*/  @P0 BRA `(.L_x_21) ;  /* 0x0000000000740947 */ /* 0x000fea0003800000 */
[----:B------:R-:W-:Y:S02]  /*0d40*/  ISETP.GE.AND P0, PT, R2, -0x18, PT ;  /* 0xffffffe80200780c */ /* 0x000fe40003f06270 */
[----:B------:R-:W-:-:S11]  /*0d50*/  LOP3.LUT R0, R0, 0x80000000, RZ, 0xc0, !PT ;  /* 0x8000000000007812 */ /* 0x000fd600078ec0ff */
[----:B------:R-:W-:Y:S05]  /*0d60*/  @!P0 BRA `(.L_x_21) ;  /* 0x0000000000688947 */ /* 0x000fea0003800000 */
[-CC-:B------:R-:W-:Y:S01]  /*0d70*/  FFMA.RZ R19, R3, R27.reuse, R20.reuse ;  /* 0x0000001b03137223 */ /* 0x180fe2000000c014 */
[C---:B------:R-:W-:Y:S01]  /*0d80*/  VIADD R26, R2.reuse, 0x20 ;  /* 0x00000020021a7836 */ /* 0x040fe20000000000 */
[C---:B------:R-:W-:Y:S02]  /*0d90*/  ISETP.NE.AND P2, PT, R2.reuse, RZ, PT ;  /* 0x000000ff0200720c */ /* 0x040fe40003f45270 */
[C---:B------:R-:W-:Y:S02]  /*0da0*/  ISETP.NE.AND P1, PT, R2.reuse, RZ, PT ;  /* 0x000000ff0200720c */ /* 0x040fe40003f25270 */
[----:B------:R-:W-:Y:S01]  /*0db0*/  LOP3.LUT R21, R19, 0x7fffff, RZ, 0xc0, !PT ;  /* 0x007fffff13157812 */ /* 0x000fe200078ec0ff */
[CCC-:B------:R-:W-:Y:S01]  /*0dc0*/  FFMA.RP R19, R3.reuse, R27.reuse, R20.reuse ;  /* 0x0000001b03137223 */ /* 0x1c0fe20000008014 */
[----:B------:R-:W-:Y:S01]  /*0dd0*/  FFMA.RM R20, R3, R27, R20 ;  /* 0x0000001b03147223 */ /* 0x000fe20000004014 */
[----:B------:R-:W-:Y:S02]  /*0de0*/  IADD3 R2, PT, PT, -R2, RZ, RZ ;  /* 0x000000ff02027210 */ /* 0x000fe40007ffe1ff */
[----:B------:R-:W-:-:S02]  /*0df0*/  LOP3.LUT R21, R21, 0x800000, RZ, 0xfc, !PT ;  /* 0x0080000015157812 */ /* 0x000fc400078efcff */
[----:B------:R-:W-:Y:S02]  /*0e00*/  FSETP.NEU.FTZ.AND P0, PT, R19, R20, PT ;  /* 0x000000141300720b */ /* 0x000fe40003f1d000 */
[----:B------:R-:W-:Y:S02]  /*0e10*/  SHF.L.U32 R26, R21, R26, RZ ;  /* 0x0000001a151a7219 */ /* 0x000fe400000006ff */
[----:B------:R-:W-:Y:S02]  /*0e20*/  SEL R2, R2, RZ, P2 ;  /* 0x000000ff02027207 */ /* 0x000fe40001000000 */
[----:B------:R-:W-:Y:S02]  /*0e30*/  ISETP.NE.AND P1, PT, R26, RZ, P1 ;  /* 0x000000ff1a00720c */ /* 0x000fe40000f25270 */
[----:B------:R-:W-:Y:S02]  /*0e40*/  SHF.R.U32.HI R2, RZ, R2, R21 ;  /* 0x00000002ff027219 */ /* 0x000fe40000011615 */
[----:B------:R-:W-:-:S02]  /*0e50*/  PLOP3.LUT P0, PT, P0, P1, PT, 0xf8, 0x8f ;  /* 0x00000000008f781c */ /* 0x000fc40000703f70 */
[----:B------:R-:W-:Y:S02]  /*0e60*/  SHF.R.U32.HI R20, RZ, 0x1, R2 ;  /* 0x00000001ff147819 */ /* 0x000fe40000011602 */
[----:B------:R-:W-:-:S04]  /*0e70*/  SEL R3, RZ, 0x1, !P0 ;  /* 0x00000001ff037807 */ /* 0x000fc80004000000 */
[----:B------:R-:W-:-:S04]  /*0e80*/  LOP3.LUT R3, R3, 0x1, R20, 0xf8, !PT ;  /* 0x0000000103037812 */ /* 0x000fc800078ef814 */
[----:B------:R-:W-:-:S05]  /*0e90*/  LOP3.LUT R3, R3, R2, RZ, 0xc0, !PT ;  /* 0x0000000203037212 */ /* 0x000fca00078ec0ff */
[----:B------:R-:W-:-:S05]  /*0ea0*/  IMAD.IADD R3, R20, 0x1, R3 ;  /* 0x0000000114037824 */ /* 0x000fca00078e0203 */
[----:B------:R-:W-:Y:S01]  /*0eb0*/  LOP3.LUT R0, R3, R0, RZ, 0xfc, !PT ;  /* 0x0000000003007212 */ /* 0x000fe200078efcff */
[----:B------:R-:W-:Y:S06]  /*0ec0*/  BRA `(.L_x_21) ;  /* 0x0000000000107947 */ /* 0x000fec0003800000 */
.L_x_20:
[----:B------:R-:W-:-:S04]  /*0ed0*/  LOP3.LUT R0, R0, 0x80000000, RZ, 0xc0, !PT ;  /* 0x8000000000007812 */ /* 0x000fc800078ec0ff */
[----:B------:R-:W-:Y:S01]  /*0ee0*/  LOP3.LUT R0, R0, 0x7f800000, RZ, 0xfc, !PT ;  /* 0x7f80000000007812 */ /* 0x000fe200078efcff */
[----:B------:R-:W-:Y:S06]  /*0ef0*/  BRA `(.L_x_21) ;  /* 0x0000000000047947 */ /* 0x000fec0003800000 */
.L_x_19:
[----:B------:R-:W-:-:S07]  /*0f00*/  IMAD R0, R19, 0x800000, R0 ;  /* 0x0080000013007824 */ /* 0x000fce00078e0200 */
.L_x_21:
[----:B------:R-:W-:Y:S05]  /*0f10*/  BSYNC.RECONVERGENT B3 ;  /* 0x0000000000037941 */ /* 0x000fea0003800200 */
.L_x_18:
[----:B------:R-:W-:Y:S05]  /*0f20*/  BRA `(.L_x_22) ;  /* 0x0000000000207947 */ /* 0x000fea0003800000 */
.L_x_17:
[----:B------:R-:W-:-:S04]  /*0f30*/  LOP3.LUT R0, R3, 0x80000000, R0, 0x48, !PT ;  /* 0x8000000003007812 */ /* 0x000fc800078e4800 */
[----:B------:R-:W-:Y:S01]  /*0f40*/  LOP3.LUT R0, R0, 0x7f800000, RZ, 0xfc, !PT ;  /* 0x7f80000000007812 */ /* 0x000fe200078efcff */
[----:B------:R-:W-:Y:S06]  /*0f50*/  BRA `(.L_x_22) ;  /* 0x0000000000147947 */ /* 0x000fec0003800000 */
.L_x_16:
[----:B------:R-:W-:Y:S01]  /*0f60*/  LOP3.LUT R0, R3, 0x80000000, R0, 0x48, !PT ;  /* 0x8000000003007812 */ /* 0x000fe200078e4800 */
[----:B------:R-:W-:Y:S06]  /*0f70*/  BRA `(.L_x_22) ;  /* 0x00000000000c7947 */ /* 0x000fec0003800000 */
.L_x_15:
[----:B------:R-:W0:Y:S01]  /*0f80*/  MUFU.RSQ R0, -QNAN ;  /* 0xffc0000000007908 */ /* 0x000e220000001400 */
[----:B------:R-:W-:Y:S05]  /*0f90*/  BRA `(.L_x_22) ;  /* 0x0000000000047947 */ /* 0x000fea0003800000 */
.L_x_14:
[----:B------:R-:W-:-:S07]  /*0fa0*/  FADD.FTZ R0, R0, R3 ;  /* 0x0000000300007221 */ /* 0x000fce0000010000 */
.L_x_22:
[----:B------:R-:W-:Y:S05]  /*0fb0*/  BSYNC.RECONVERGENT B2 ;  /* 0x0000000000027941 */ /* 0x000fea0003800200 */
.L_x_12:
[----:B------:R-:W-:Y:S01]  /*0fc0*/  MOV R2, R18 ;  /* 0x0000001200027202 */ /* 0x000fe20000000f00 */
[----:B------:R-:W-:-:S04]  /*0fd0*/  IMAD.MOV.U32 R3, RZ, RZ, 0x0 ;  /* 0x00000000ff037424 */ /* 0x000fc800078e00ff */
[----:B0-----:R-:W-:Y:S05]  /*0fe0*/  RET.REL.NODEC R2 `(_Z17rasterizeTriangleP6uchar4PiS1_P6float3P4int3) ;  /* 0xfffffff002047950 */ /* 0x001fea0003c3ffff */
.L_x_23:
        /* <DEDUP_REMOVED lines=9> */
.L_x_24:


//--------------------- .nv.global.init           --------------------------
	.section	.nv.global.init,"aw",@progbits
.nv.global.init:
	.type		$str,@object
	.size		$str,(.L_43 - $str)
$str:
        /*0000*/ 	.byte	0x25, 0x64, 0x2c, 0x20, 0x25, 0x64, 0x2c, 0x20, 0x25, 0x64, 0x2c, 0x20, 0x25, 0x64, 0x0a, 0x00
.L_43:


//--------------------- .nv.shared.reserved.0     --------------------------
	.section	.nv.shared.reserved.0,"aw",@nobits
	.weak		__nv_reservedSMEM_offset_0_alias
	.size		__nv_reservedSMEM_offset_0_alias, 0, 64
	.other		__nv_reservedSMEM_offset_0_alias,@"STO_CUDA_RESERVED_SHARED STV_DEFAULT"
__nv_reservedSMEM_offset_0_alias:
	.zero		0
	.zero		64


//--------------------- .nv.global                --------------------------
	.section	.nv.global,"aw",@nobits
.nv.global:
	.type		_ZN34_INTERNAL_60f119c9_4_k_cu_b279cc4d6thrust24THRUST_300001_SM_1000_NS3seqE,@object
	.size		_ZN34_INTERNAL_60f119c9_4_k_cu_b279cc4d6thrust24THRUST_300001_SM_1000_NS3seqE,(_ZN34_INTERNAL_60f119c9_4_k_cu_b279cc4d4cuda3std3__48in_placeE - _ZN34_INTERNAL_60f119c9_4_k_cu_b279cc4d6thrust24THRUST_300001_SM_1000_NS3seqE)
_ZN34_INTERNAL_60f119c9_4_k_cu_b279cc4d6thrust24THRUST_300001_SM_1000_NS3seqE:
	.zero		1
	.type		_ZN34_INTERNAL_60f119c9_4_k_cu_b279cc4d4cuda3std3__48in_placeE,@object
	.size		_ZN34_INTERNAL_60f119c9_4_k_cu_b279cc4d4cuda3std3__48in_placeE,(_ZN34_INTERNAL_60f119c9_4_k_cu_b279cc4d4cuda3std6ranges3__45__cpo4sizeE - _ZN34_INTERNAL_60f119c9_4_k_cu_b279cc4d4cuda3std3__48in_placeE)
_ZN34_INTERNAL_60f119c9_4_k_cu_b279cc4d4cuda3std3__48in_placeE:
	.zero		1
	.type		_ZN34_INTERNAL_60f119c9_4_k_cu_b279cc4d4cuda3std6ranges3__45__cpo4sizeE,@object
	.size		_ZN34_INTERNAL_60f119c9_4_k_cu_b279cc4d4cuda3std6ranges3__45__cpo4sizeE,(_ZN34_INTERNAL_60f119c9_4_k_cu_b279cc4d6thrust24THRUST_300001_SM_1000_NS12placeholders2_3E - _ZN34_INTERNAL_60f119c9_4_k_cu_b279cc4d4cuda3std6ranges3__45__cpo4sizeE)
_ZN34_INTERNAL_60f119c9_4_k_cu_b279cc4d4cuda3std6ranges3__45__cpo4sizeE:
	.zero		1
	.type		_ZN34_INTERNAL_60f119c9_4_k_cu_b279cc4d6thrust24THRUST_300001_SM_1000_NS12placeholders2_3E,@object
	.size		_ZN34_INTERNAL_60f119c9_4_k_cu_b279cc4d6thrust24THRUST_300001_SM_1000_NS12placeholders2_3E,(_ZN34_INTERNAL_60f119c9_4_k_cu_b279cc4d4cuda3std3__45__cpo6cbeginE - _ZN34_INTERNAL_60f119c9_4_k_cu_b279cc4d6thrust24THRUST_300001_SM_1000_NS12placeholders2_3E)
_ZN34_INTERNAL_60f119c9_4_k_cu_b279cc4d6thrust24THRUST_300001_SM_1000_NS12placeholders2_3E:
	.zero		1
	.type		_ZN34_INTERNAL_60f119c9_4_k_cu_b279cc4d4cuda3std3__45__cpo6cbeginE,@object
	.size		_ZN34_INTERNAL_60f119c9_4_k_cu_b279cc4d4cuda3std3__45__cpo6cbeginE,(_ZN34_INTERNAL_60f119c9_4_k_cu_b279cc4d4cuda3std6ranges3__45__cpo6cbeginE - _ZN34_INTERNAL_60f119c9_4_k_cu_b279cc4d4cuda3std3__45__cpo6cbeginE)
_ZN34_INTERNAL_60f119c9_4_k_cu_b279cc4d4cuda3std3__45__cpo6cbeginE:
	.zero		1
	.type		_ZN34_INTERNAL_60f119c9_4_k_cu_b279cc4d4cuda3std6ranges3__45__cpo6cbeginE,@object
	.size		_ZN34_INTERNAL_60f119c9_4_k_cu_b279cc4d4cuda3std6ranges3__45__cpo6cbeginE,(_ZN34_INTERNAL_60f119c9_4_k_cu_b279cc4d6thrust24THRUST_300001_SM_1000_NS12placeholders2_7E - _ZN34_INTERNAL_60f119c9_4_k_cu_b279cc4d4cuda3std6ranges3__45__cpo6cbeginE)
_ZN34_INTERNAL_60f119c9_4_k_cu_b279cc4d4cuda3std6ranges3__45__cpo6cbeginE:
	.zero		1
	.type		_ZN34_INTERNAL_60f119c9_4_k_cu_b279cc4d6thrust24THRUST_300001_SM_1000_NS12placeholders2_7E,@object
	.size		_ZN34_INTERNAL_60f119c9_4_k_cu_b279cc4d6thrust24THRUST_300001_SM_1000_NS12placeholders2_7E,(_ZN34_INTERNAL_60f119c9_4_k_cu_b279cc4d4cuda3std3__45__cpo7crbeginE - _ZN34_INTERNAL_60f119c9_4_k_cu_b279cc4d6thrust24THRUST_300001_SM_1000_NS12placeholders2_7E)
_ZN34_INTERNAL_60f119c9_4_k_cu_b279cc4d6thrust24THRUST_300001_SM_1000_NS12placeholders2_7E:
	.zero		1
	.type		_ZN34_INTERNAL_60f119c9_4_k_cu_b279cc4d4cuda3std3__45__cpo7crbeginE,@object
	.size		_ZN34_INTERNAL_60f119c9_4_k_cu_b279cc4d4cuda3std3__45__cpo7crbeginE,(_ZN34_INTERNAL_60f119c9_4_k_cu_b279cc4d4cuda3std6ranges3__45__cpo4nextE - _ZN34_INTERNAL_60f119c9_4_k_cu_b279cc4d4cuda3std3__45__cpo7crbeginE)
_ZN34_INTERNAL_60f119c9_4_k_cu_b279cc4d4cuda3std3__45__cpo7crbeginE:
	.zero		1
	.type		_ZN34_INTERNAL_60f119c9_4_k_cu_b279cc4d4cuda3std6ranges3__45__cpo4nextE,@object
	.size		_ZN34_INTERNAL_60f119c9_4_k_cu_b279cc4d4cuda3std6ranges3__45__cpo4nextE,(_ZN34_INTERNAL_60f119c9_4_k_cu_b279cc4d4cuda3std6ranges3__45__cpo4swapE - _ZN34_INTERNAL_60f119c9_4_k_cu_b279cc4d4cuda3std6ranges3__45__cpo4nextE)
_ZN34_INTERNAL_60f119c9_4_k_cu_b279cc4d4cuda3std6ranges3__45__cpo4nextE:
	.zero		1
	.type		_ZN34_INTERNAL_60f119c9_4_k_cu_b279cc4d4cuda3std6ranges3__45__cpo4swapE,@object
	.size		_ZN34_INTERNAL_60f119c9_4_k_cu_b279cc4d4cuda3std6ranges3__45__cpo4swapE,(_ZN34_INTERNAL_60f119c9_4_k_cu_b279cc4d6thrust24THRUST_300001_SM_1000_NS8cuda_cub10par_nosyncE - _ZN34_INTERNAL_60f119c9_4_k_cu_b279cc4d4cuda3std6ranges3__45__cpo4swapE)
_ZN34_INTERNAL_60f119c9_4_k_cu_b279cc4d4cuda3std6ranges3__45__cpo4swapE:
	.zero		1
	.type		_ZN34_INTERNAL_60f119c9_4_k_cu_b279cc4d6thrust24THRUST_300001_SM_1000_NS8cuda_cub10par_nosyncE,@object
	.size		_ZN34_INTERNAL_60f119c9_4_k_cu_b279cc4d6thrust24THRUST_300001_SM_1000_NS8cuda_cub10par_nosyncE,(_ZN34_INTERNAL_60f119c9_4_k_cu_b279cc4d6thrust24THRUST_300001_SM_1000_NS12placeholders2_9E - _ZN34_INTERNAL_60f119c9_4_k_cu_b279cc4d6thrust24THRUST_300001_SM_1000_NS8cuda_cub10par_nosyncE)
_ZN34_INTERNAL_60f119c9_4_k_cu_b279cc4d6thrust24THRUST_300001_SM_1000_NS8cuda_cub10par_nosyncE:
	.zero		1
	.type		_ZN34_INTERNAL_60f119c9_4_k_cu_b279cc4d6thrust24THRUST_300001_SM_1000_NS12placeholders2_9E,@object
	.size		_ZN34_INTERNAL_60f119c9_4_k_cu_b279cc4d6thrust24THRUST_300001_SM_1000_NS12placeholders2_9E,(_ZN34_INTERNAL_60f119c9_4_k_cu_b279cc4d4cuda3std3__436_GLOBAL__N__60f119c9_4_k_cu_b279cc4d6ignoreE - _ZN34_INTERNAL_60f119c9_4_k_cu_b279cc4d6thrust24THRUST_300001_SM_1000_NS12placeholders2_9E)
_ZN34_INTERNAL_60f119c9_4_k_cu_b279cc4d6thrust24THRUST_300001_SM_1000_NS12placeholders2_9E:
	.zero		1
	.type		_ZN34_INTERNAL_60f119c9_4_k_cu_b279cc4d4cuda3std3__436_GLOBAL__N__60f119c9_4_k_cu_b279cc4d6ignoreE,@object
	.size		_ZN34_INTERNAL_60f119c9_4_k_cu_b279cc4d4cuda3std3__436_GLOBAL__N__60f119c9_4_k_cu_b279cc4d6ignoreE,(_ZN34_INTERNAL_60f119c9_4_k_cu_b279cc4d4cuda3std6ranges3__45__cpo4dataE - _ZN34_INTERNAL_60f119c9_4_k_cu_b279cc4d4cuda3std3__436_GLOBAL__N__60f119c9_4_k_cu_b279cc4d6ignoreE)
_ZN34_INTERNAL_60f119c9_4_k_cu_b279cc4d4cuda3std3__436_GLOBAL__N__60f119c9_4_k_cu_b279cc4d6ignoreE:
	.zero		1
	.type		_ZN34_INTERNAL_60f119c9_4_k_cu_b279cc4d4cuda3std6ranges3__45__cpo4dataE,@object
	.size		_ZN34_INTERNAL_60f119c9_4_k_cu_b279cc4d4cuda3std6ranges3__45__cpo4dataE,(_ZN34_INTERNAL_60f119c9_4_k_cu_b279cc4d6thrust24THRUST_300001_SM_1000_NS12placeholders2_1E - _ZN34_INTERNAL_60f119c9_4_k_cu_b279cc4d4cuda3std6ranges3__45__cpo4dataE)
_ZN34_INTERNAL_60f119c9_4_k_cu_b279cc4d4cuda3std6ranges3__45__cpo4dataE:
	.zero		1
	.type		_ZN34_INTERNAL_60f119c9_4_k_cu_b279cc4d6thrust24THRUST_300001_SM_1000_NS12placeholders2_1E,@object
	.size		_ZN34_INTERNAL_60f119c9_4_k_cu_b279cc4d6thrust24THRUST_300001_SM_1000_NS12placeholders2_1E,(_ZN34_INTERNAL_60f119c9_4_k_cu_b279cc4d4cuda3std3__45__cpo5beginE - _ZN34_INTERNAL_60f119c9_4_k_cu_b279cc4d6thrust24THRUST_300001_SM_1000_NS12placeholders2_1E)
_ZN34_INTERNAL_60f119c9_4_k_cu_b279cc4d6thrust24THRUST_300001_SM_1000_NS12placeholders2_1E:
	.zero		1
	.type		_ZN34_INTERNAL_60f119c9_4_k_cu_b279cc4d4cuda3std3__45__cpo5beginE,@object
	.size		_ZN34_INTERNAL_60f119c9_4_k_cu_b279cc4d4cuda3std3__45__cpo5beginE,(_ZN34_INTERNAL_60f119c9_4_k_cu_b279cc4d4cuda3std6ranges3__45__cpo5beginE - _ZN34_INTERNAL_60f119c9_4_k_cu_b279cc4d4cuda3std3__45__cpo5beginE)
_ZN34_INTERNAL_60f119c9_4_k_cu_b279cc4d4cuda3std3__45__cpo5beginE:
	.zero		1
	.type		_ZN34_INTERNAL_60f119c9_4_k_cu_b279cc4d4cuda3std6ranges3__45__cpo5beginE,@object
	.size		_ZN34_INTERNAL_60f119c9_4_k_cu_b279cc4d4cuda3std6ranges3__45__cpo5beginE,(_ZN34_INTERNAL_60f119c9_4_k_cu_b279cc4d6thrust24THRUST_300001_SM_1000_NS12placeholders2_5E - _ZN34_INTERNAL_60f119c9_4_k_cu_b279cc4d4cuda3std6ranges3__45__cpo5beginE)
_ZN34_INTERNAL_60f119c9_4_k_cu_b279cc4d4cuda3std6ranges3__45__cpo5beginE:
	.zero		1
	.type		_ZN34_INTERNAL_60f119c9_4_k_cu_b279cc4d6thrust24THRUST_300001_SM_1000_NS12placeholders2_5E,@object
	.size		_ZN34_INTERNAL_60f119c9_4_k_cu_b279cc4d6thrust24THRUST_300001_SM_1000_NS12placeholders2_5E,(_ZN34_INTERNAL_60f119c9_4_k_cu_b279cc4d4cuda3std3__45__cpo6rbeginE - _ZN34_INTERNAL_60f119c9_4_k_cu_b279cc4d6thrust24THRUST_300001_SM_1000_NS12placeholders2_5E)
_ZN34_INTERNAL_60f119c9_4_k_cu_b279cc4d6thrust24THRUST_300001_SM_1000_NS12placeholders2_5E:
	.zero		1
	.type		_ZN34_INTERNAL_60f119c9_4_k_cu_b279cc4d4cuda3std3__45__cpo6rbeginE,@object
	.size		_ZN34_INTERNAL_60f119c9_4_k_cu_b279cc4d4cuda3std3__45__cpo6rbeginE,(_ZN34_INTERNAL_60f119c9_4_k_cu_b279cc4d4cuda3std6ranges3__45__cpo7advanceE - _ZN34_INTERNAL_60f119c9_4_k_cu_b279cc4d4cuda3std3__45__cpo6rbeginE)
_ZN34_INTERNAL_60f119c9_4_k_cu_b279cc4d4cuda3std3__45__cpo6rbeginE:
	.zero		1
	.type		_ZN34_INTERNAL_60f119c9_4_k_cu_b279cc4d4cuda3std6ranges3__45__cpo7advanceE,@object
	.size		_ZN34_INTERNAL_60f119c9_4_k_cu_b279cc4d4cuda3std6ranges3__45__cpo7advanceE,(_ZN34_INTERNAL_60f119c9_4_k_cu_b279cc4d4cuda3std3__47nulloptE - _ZN34_INTERNAL_60f119c9_4_k_cu_b279cc4d4cuda3std6ranges3__45__cpo7advanceE)
_ZN34_INTERNAL_60f119c9_4_k_cu_b279cc4d4cuda3std6ranges3__45__cpo7advanceE:
	.zero		1
	.type		_ZN34_INTERNAL_60f119c9_4_k_cu_b279cc4d4cuda3std3__47nulloptE,@object
	.size		_ZN34_INTERNAL_60f119c9_4_k_cu_b279cc4d4cuda3std3__47nulloptE,(_ZN34_INTERNAL_60f119c9_4_k_cu_b279cc4d4cuda3std6ranges3__45__cpo8distanceE - _ZN34_INTERNAL_60f119c9_4_k_cu_b279cc4d4cuda3std3__47nulloptE)
_ZN34_INTERNAL_60f119c9_4_k_cu_b279cc4d4cuda3std3__47nulloptE:
	.zero		1
	.type		_ZN34_INTERNAL_60f119c9_4_k_cu_b279cc4d4cuda3std6ranges3__45__cpo8distanceE,@object
	.size		_ZN34_INTERNAL_60f119c9_4_k_cu_b279cc4d4cuda3std6ranges3__45__cpo8distanceE,(_ZN34_INTERNAL_60f119c9_4_k_cu_b279cc4d6thrust24THRUST_300001_SM_1000_NS12placeholders3_10E - _ZN34_INTERNAL_60f119c9_4_k_cu_b279cc4d4cuda3std6ranges3__45__cpo8distanceE)
_ZN34_INTERNAL_60f119c9_4_k_cu_b279cc4d4cuda3std6ranges3__45__cpo8distanceE:
	.zero		1
	.type		_ZN34_INTERNAL_60f119c9_4_k_cu_b279cc4d6thrust24THRUST_300001_SM_1000_NS12placeholders3_10E,@object
	.size		_ZN34_INTERNAL_60f119c9_4_k_cu_b279cc4d6thrust24THRUST_300001_SM_1000_NS12placeholders3_10E,(_ZN34_INTERNAL_60f119c9_4_k_cu_b279cc4d4cuda3std3__419piecewise_constructE - _ZN34_INTERNAL_60f119c9_4_k_cu_b279cc4d6thrust24THRUST_300001_SM_1000_NS12placeholders3_10E)
_ZN34_INTERNAL_60f119c9_4_k_cu_b279cc4d6thrust24THRUST_300001_SM_1000_NS12placeholders3_10E:
	.zero		1
	.type		_ZN34_INTERNAL_60f119c9_4_k_cu_b279cc4d4cuda3std3__419piecewise_constructE,@object
	.size		_ZN34_INTERNAL_60f119c9_4_k_cu_b279cc4d4cuda3std3__419piecewise_constructE,(_ZN34_INTERNAL_60f119c9_4_k_cu_b279cc4d4cuda3std6ranges3__45__cpo5cdataE - _ZN34_INTERNAL_60f119c9_4_k_cu_b279cc4d4cuda3std3__419piecewise_constructE)
_ZN34_INTERNAL_60f119c9_4_k_cu_b279cc4d4cuda3std3__419piecewise_constructE:
	.zero		1
	.type		_ZN34_INTERNAL_60f119c9_4_k_cu_b279cc4d4cuda3std6ranges3__45__cpo5cdataE,@object
	.size		_ZN34_INTERNAL_60f119c9_4_k_cu_b279cc4d4cuda3std6ranges3__45__cpo5cdataE,(_ZN34_INTERNAL_60f119c9_4_k_cu_b279cc4d6thrust24THRUST_300001_SM_1000_NS12placeholders2_2E - _ZN34_INTERNAL_60f119c9_4_k_cu_b279cc4d4cuda3std6ranges3__45__cpo5cdataE)
_ZN34_INTERNAL_60f119c9_4_k_cu_b279cc4d4cuda3std6ranges3__45__cpo5cdataE:
	.zero		1
	.type		_ZN34_INTERNAL_60f119c9_4_k_cu_b279cc4d6thrust24THRUST_300001_SM_1000_NS12placeholders2_2E,@object
	.size		_ZN34_INTERNAL_60f119c9_4_k_cu_b279cc4d6thrust24THRUST_300001_SM_1000_NS12placeholders2_2E,(_ZN34_INTERNAL_60f119c9_4_k_cu_b279cc4d4cuda3std3__45__cpo3endE - _ZN34_INTERNAL_60f119c9_4_k_cu_b279cc4d6thrust24THRUST_300001_SM_1000_NS12placeholders2_2E)
_ZN34_INTERNAL_60f119c9_4_k_cu_b279cc4d6thrust24THRUST_300001_SM_1000_NS12placeholders2_2E:
	.zero		1
	.type		_ZN34_INTERNAL_60f119c9_4_k_cu_b279cc4d4cuda3std3__45__cpo3endE,@object
	.size		_ZN34_INTERNAL_60f119c9_4_k_cu_b279cc4d4cuda3std3__45__cpo3endE,(_ZN34_INTERNAL_60f119c9_4_k_cu_b279cc4d4cuda3std6ranges3__45__cpo3endE - _ZN34_INTERNAL_60f119c9_4_k_cu_b279cc4d4cuda3std3__45__cpo3endE)
_ZN34_INTERNAL_60f119c9_4_k_cu_b279cc4d4cuda3std3__45__cpo3endE:
	.zero		1
	.type		_ZN34_INTERNAL_60f119c9_4_k_cu_b279cc4d4cuda3std6ranges3__45__cpo3endE,@object
	.size		_ZN34_INTERNAL_60f119c9_4_k_cu_b279cc4d4cuda3std6ranges3__45__cpo3endE,(_ZN34_INTERNAL_60f119c9_4_k_cu_b279cc4d6thrust24THRUST_300001_SM_1000_NS12placeholders2_6E - _ZN34_INTERNAL_60f119c9_4_k_cu_b279cc4d4cuda3std6ranges3__45__cpo3endE)
_ZN34_INTERNAL_60f119c9_4_k_cu_b279cc4d4cuda3std6ranges3__45__cpo3endE:
	.zero		1
	.type		_ZN34_INTERNAL_60f119c9_4_k_cu_b279cc4d6thrust24THRUST_300001_SM_1000_NS12placeholders2_6E,@object
	.size		_ZN34_INTERNAL_60f119c9_4_k_cu_b279cc4d6thrust24THRUST_300001_SM_1000_NS12placeholders2_6E,(_ZN34_INTERNAL_60f119c9_4_k_cu_b279cc4d4cuda3std3__45__cpo4rendE - _ZN34_INTERNAL_60f119c9_4_k_cu_b279cc4d6thrust24THRUST_300001_SM_1000_NS12placeholders2_6E)
_ZN34_INTERNAL_60f119c9_4_k_cu_b279cc4d6thrust24THRUST_300001_SM_1000_NS12placeholders2_6E:
	.zero		1
	.type		_ZN34_INTERNAL_60f119c9_4_k_cu_b279cc4d4cuda3std3__45__cpo4rendE,@object
	.size		_ZN34_INTERNAL_60f119c9_4_k_cu_b279cc4d4cuda3std3__45__cpo4rendE,(_ZN34_INTERNAL_60f119c9_4_k_cu_b279cc4d4cuda3std6ranges3__45__cpo9iter_swapE - _ZN34_INTERNAL_60f119c9_4_k_cu_b279cc4d4cuda3std3__45__cpo4rendE)
_ZN34_INTERNAL_60f119c9_4_k_cu_b279cc4d4cuda3std3__45__cpo4rendE:
	.zero		1
	.type		_ZN34_INTERNAL_60f119c9_4_k_cu_b279cc4d4cuda3std6ranges3__45__cpo9iter_swapE,@object
	.size		_ZN34_INTERNAL_60f119c9_4_k_cu_b279cc4d4cuda3std6ranges3__45__cpo9iter_swapE,(_ZN34_INTERNAL_60f119c9_4_k_cu_b279cc4d4cuda3std3__48unexpectE - _ZN34_INTERNAL_60f119c9_4_k_cu_b279cc4d4cuda3std6ranges3__45__cpo9iter_swapE)
_ZN34_INTERNAL_60f119c9_4_k_cu_b279cc4d4cuda3std6ranges3__45__cpo9iter_swapE:
	.zero		1
	.type		_ZN34_INTERNAL_60f119c9_4_k_cu_b279cc4d4cuda3std3__48unexpectE,@object
	.size		_ZN34_INTERNAL_60f119c9_4_k_cu_b279cc4d4cuda3std3__48unexpectE,(_ZN34_INTERNAL_60f119c9_4_k_cu_b279cc4d6thrust24THRUST_300001_SM_1000_NS8cuda_cub3parE - _ZN34_INTERNAL_60f119c9_4_k_cu_b279cc4d4cuda3std3__48unexpectE)
_ZN34_INTERNAL_60f119c9_4_k_cu_b279cc4d4cuda3std3__48unexpectE:
	.zero		1
	.type		_ZN34_INTERNAL_60f119c9_4_k_cu_b279cc4d6thrust24THRUST_300001_SM_1000_NS8cuda_cub3parE,@object
	.size		_ZN34_INTERNAL_60f119c9_4_k_cu_b279cc4d6thrust24THRUST_300001_SM_1000_NS8cuda_cub3parE,(_ZN34_INTERNAL_60f119c9_4_k_cu_b279cc4d6thrust24THRUST_300001_SM_1000_NS12placeholders2_4E - _ZN34_INTERNAL_60f119c9_4_k_cu_b279cc4d6thrust24THRUST_300001_SM_1000_NS8cuda_cub3parE)
_ZN34_INTERNAL_60f119c9_4_k_cu_b279cc4d6thrust24THRUST_300001_SM_1000_NS8cuda_cub3parE:
	.zero		1
	.type		_ZN34_INTERNAL_60f119c9_4_k_cu_b279cc4d6thrust24THRUST_300001_SM_1000_NS12placeholders2_4E,@object
	.size		_ZN34_INTERNAL_60f119c9_4_k_cu_b279cc4d6thrust24THRUST_300001_SM_1000_NS12placeholders2_4E,(_ZN34_INTERNAL_60f119c9_4_k_cu_b279cc4d4cuda3std3__45__cpo4cendE - _ZN34_INTERNAL_60f119c9_4_k_cu_b279cc4d6thrust24THRUST_300001_SM_1000_NS12placeholders2_4E)
_ZN34_INTERNAL_60f119c9_4_k_cu_b279cc4d6thrust24THRUST_300001_SM_1000_NS12placeholders2_4E:
	.zero		1
	.type		_ZN34_INTERNAL_60f119c9_4_k_cu_b279cc4d4cuda3std3__45__cpo4cendE,@object
	.size		_ZN34_INTERNAL_60f119c9_4_k_cu_b279cc4d4cuda3std3__45__cpo4cendE,(_ZN34_INTERNAL_60f119c9_4_k_cu_b279cc4d4cuda3std6ranges3__45__cpo4cendE - _ZN34_INTERNAL_60f119c9_4_k_cu_b279cc4d4cuda3std3__45__cpo4cendE)
_ZN34_INTERNAL_60f119c9_4_k_cu_b279cc4d4cuda3std3__45__cpo4cendE:
	.zero		1
	.type		_ZN34_INTERNAL_60f119c9_4_k_cu_b279cc4d4cuda3std6ranges3__45__cpo4cendE,@object
	.size		_ZN34_INTERNAL_60f119c9_4_k_cu_b279cc4d4cuda3std6ranges3__45__cpo4cendE,(_ZN34_INTERNAL_60f119c9_4_k_cu_b279cc4d4cuda3std3__420unreachable_sentinelE - _ZN34_INTERNAL_60f119c9_4_k_cu_b279cc4d4cuda3std6ranges3__45__cpo4cendE)
_ZN34_INTERNAL_60f119c9_4_k_cu_b279cc4d4cuda3std6ranges3__45__cpo4cendE:
	.zero		1
	.type		_ZN34_INTERNAL_60f119c9_4_k_cu_b279cc4d4cuda3std3__420unreachable_sentinelE,@object
	.size		_ZN34_INTERNAL_60f119c9_4_k_cu_b279cc4d4cuda3std3__420unreachable_sentinelE,(_ZN34_INTERNAL_60f119c9_4_k_cu_b279cc4d4cuda3std6ranges3__45__cpo5ssizeE - _ZN34_INTERNAL_60f119c9_4_k_cu_b279cc4d4cuda3std3__420unreachable_sentinelE)
_ZN34_INTERNAL_60f119c9_4_k_cu_b279cc4d4cuda3std3__420unreachable_sentinelE:
	.zero		1
	.type		_ZN34_INTERNAL_60f119c9_4_k_cu_b279cc4d4cuda3std6ranges3__45__cpo5ssizeE,@object
	.size		_ZN34_INTERNAL_60f119c9_4_k_cu_b279cc4d4cuda3std6ranges3__45__cpo5ssizeE,(_ZN34_INTERNAL_60f119c9_4_k_cu_b279cc4d6thrust24THRUST_300001_SM_1000_NS12placeholders2_8E - _ZN34_INTERNAL_60f119c9_4_k_cu_b279cc4d4cuda3std6ranges3__45__cpo5ssizeE)
_ZN34_INTERNAL_60f119c9_4_k_cu_b279cc4d4cuda3std6ranges3__45__cpo5ssizeE:
	.zero		1
	.type		_ZN34_INTERNAL_60f119c9_4_k_cu_b279cc4d6thrust24THRUST_300001_SM_1000_NS12placeholders2_8E,@object
	.size		_ZN34_INTERNAL_60f119c9_4_k_cu_b279cc4d6thrust24THRUST_300001_SM_1000_NS12placeholders2_8E,(_ZN34_INTERNAL_60f119c9_4_k_cu_b279cc4d4cuda3std3__45__cpo5crendE - _ZN34_INTERNAL_60f119c9_4_k_cu_b279cc4d6thrust24THRUST_300001_SM_1000_NS12placeholders2_8E)
_ZN34_INTERNAL_60f119c9_4_k_cu_b279cc4d6thrust24THRUST_300001_SM_1000_NS12placeholders2_8E:
	.zero		1
	.type		_ZN34_INTERNAL_60f119c9_4_k_cu_b279cc4d4cuda3std3__45__cpo5crendE,@object
	.size		_ZN34_INTERNAL_60f119c9_4_k_cu_b279cc4d4cuda3std3__45__cpo5crendE,(_ZN34_INTERNAL_60f119c9_4_k_cu_b279cc4d4cuda3std6ranges3__45__cpo4prevE - _ZN34_INTERNAL_60f119c9_4_k_cu_b279cc4d4cuda3std3__45__cpo5crendE)
_ZN34_INTERNAL_60f119c9_4_k_cu_b279cc4d4cuda3std3__45__cpo5crendE:
	.zero		1
	.type		_ZN34_INTERNAL_60f119c9_4_k_cu_b279cc4d4cuda3std6ranges3__45__cpo4prevE,@object
	.size		_ZN34_INTERNAL_60f119c9_4_k_cu_b279cc4d4cuda3std6ranges3__45__cpo4prevE,(_ZN34_INTERNAL_60f119c9_4_k_cu_b279cc4d4cuda3std6ranges3__45__cpo9iter_moveE - _ZN34_INTERNAL_60f119c9_4_k_cu_b279cc4d4cuda3std6ranges3__45__cpo4prevE)
_ZN34_INTERNAL_60f119c9_4_k_cu_b279cc4d4cuda3std6ranges3__45__cpo4prevE:
	.zero		1
	.type		_ZN34_INTERNAL_60f119c9_4_k_cu_b279cc4d4cuda3std6ranges3__45__cpo9iter_moveE,@object
	.size		_ZN34_INTERNAL_60f119c9_4_k_cu_b279cc4d4cuda3std6ranges3__45__cpo9iter_moveE,(_ZN34_INTERNAL_60f119c9_4_k_cu_b279cc4d6thrust24THRUST_300001_SM_1000_NS6system6detail10sequential3seqE - _ZN34_INTERNAL_60f119c9_4_k_cu_b279cc4d4cuda3std6ranges3__45__cpo9iter_moveE)
_ZN34_INTERNAL_60f119c9_4_k_cu_b279cc4d4cuda3std6ranges3__45__cpo9iter_moveE:
	.zero		1
	.type		_ZN34_INTERNAL_60f119c9_4_k_cu_b279cc4d6thrust24THRUST_300001_SM_1000_NS6system6detail10sequential3seqE,@object
	.size		_ZN34_INTERNAL_60f119c9_4_k_cu_b279cc4d6thrust24THRUST_300001_SM_1000_NS6system6detail10sequential3seqE,(.L_31 - _ZN34_INTERNAL_60f119c9_4_k_cu_b279cc4d6thrust24THRUST_300001_SM_1000_NS6system6detail10sequential3seqE)
_ZN34_INTERNAL_60f119c9_4_k_cu_b279cc4d6thrust24THRUST_300001_SM_1000_NS6system6detail10sequential3seqE:
	.zero		1
.L_31:


//--------------------- .nv.constant0._ZN3cub18CUB_300001_SM_10006detail11EmptyKernelIvEEvv --------------------------
	.section	.nv.constant0._ZN3cub18CUB_300001_SM_10006detail11EmptyKernelIvEEvv,"a",@progbits
	.sectionflags	@""
	.align	4
.nv.constant0._ZN3cub18CUB_300001_SM_10006detail11EmptyKernelIvEEvv:
	.zero		896


//--------------------- .nv.constant0._Z17rasterizeTriangleP6uchar4PiS1_P6float3P4int3 --------------------------
	.section	.nv.constant0._Z17rasterizeTriangleP6uchar4PiS1_P6float3P4int3,"a",@progbits
	.sectionflags	@""
	.align	4
.nv.constant0._Z17rasterizeTriangleP6uchar4PiS1_P6float3P4int3:
	.zero		936


//--------------------- SYMBOLS --------------------------

	.type		.nv.reservedSmem.offset0,@object
	.size		.nv.reservedSmem.offset0,0x4
	.type		vprintf,@function
